//
// Generated by NVIDIA NVVM Compiler
//
// Compiler Build ID: CL-36424714
// Cuda compilation tools, release 13.0, V13.0.88
// Based on NVVM 20.0.0
//

.version 9.0
.target sm_100
.address_size 64

	// .globl	vector_sqr

.visible .entry vector_sqr(
	.param .u32 vector_sqr_param_0,
	.param .u64 .ptr .align 1 vector_sqr_param_1,
	.param .u32 vector_sqr_param_2,
	.param .u32 vector_sqr_param_3,
	.param .u64 .ptr .align 1 vector_sqr_param_4,
	.param .u32 vector_sqr_param_5,
	.param .u32 vector_sqr_param_6
)
{
	.reg .pred 	%p<2>;
	.reg .b32 	%r<12>;
	.reg .b32 	%f<3>;
	.reg .b64 	%rd<9>;

	ld.param.u32 	%r6, [vector_sqr_param_0];
	ld.param.u64 	%rd1, [vector_sqr_param_1];
	ld.param.u32 	%r2, [vector_sqr_param_2];
	ld.param.u32 	%r3, [vector_sqr_param_3];
	ld.param.u64 	%rd2, [vector_sqr_param_4];
	ld.param.u32 	%r4, [vector_sqr_param_5];
	ld.param.u32 	%r5, [vector_sqr_param_6];
	mov.u32 	%r7, %ctaid.x;
	mov.u32 	%r8, %ntid.x;
	mov.u32 	%r9, %tid.x;
	mad.lo.s32 	%r1, %r7, %r8, %r9;
	setp.ge.s32 	%p1, %r1, %r6;
	@%p1 bra 	$L__BB0_2;
	cvta.to.global.u64 	%rd3, %rd1;
	cvta.to.global.u64 	%rd4, %rd2;
	mad.lo.s32 	%r10, %r3, %r1, %r2;
	mul.wide.s32 	%rd5, %r10, 4;
	add.s64 	%rd6, %rd3, %rd5;
	ld.global.f32 	%f1, [%rd6];
	mul.f32 	%f2, %f1, %f1;
	mad.lo.s32 	%r11, %r5, %r1, %r4;
	mul.wide.s32 	%rd7, %r11, 4;
	add.s64 	%rd8, %rd4, %rd7;
	st.global.f32 	[%rd8], %f2;
$L__BB0_2:
	ret;

}
	// .globl	vector_mul
.visible .entry vector_mul(
	.param .u32 vector_mul_param_0,
	.param .u64 .ptr .align 1 vector_mul_param_1,
	.param .u32 vector_mul_param_2,
	.param .u32 vector_mul_param_3,
	.param .u64 .ptr .align 1 vector_mul_param_4,
	.param .u32 vector_mul_param_5,
	.param .u32 vector_mul_param_6,
	.param .u64 .ptr .align 1 vector_mul_param_7,
	.param .u32 vector_mul_param_8,
	.param .u32 vector_mul_param_9
)
{
	.reg .pred 	%p<2>;
	.reg .b32 	%r<15>;
	.reg .b32 	%f<4>;
	.reg .b64 	%rd<13>;

	ld.param.u32 	%r8, [vector_mul_param_0];
	ld.param.u64 	%rd1, [vector_mul_param_1];
	ld.param.u32 	%r2, [vector_mul_param_2];
	ld.param.u32 	%r3, [vector_mul_param_3];
	ld.param.u64 	%rd2, [vector_mul_param_4];
	ld.param.u32 	%r4, [vector_mul_param_5];
	ld.param.u32 	%r5, [vector_mul_param_6];
	ld.param.u64 	%rd3, [vector_mul_param_7];
	ld.param.u32 	%r6, [vector_mul_param_8];
	ld.param.u32 	%r7, [vector_mul_param_9];
	mov.u32 	%r9, %ctaid.x;
	mov.u32 	%r10, %ntid.x;
	mov.u32 	%r11, %tid.x;
	mad.lo.s32 	%r1, %r9, %r10, %r11;
	setp.ge.s32 	%p1, %r1, %r8;
	@%p1 bra 	$L__BB1_2;
	cvta.to.global.u64 	%rd4, %rd1;
	cvta.to.global.u64 	%rd5, %rd2;
	cvta.to.global.u64 	%rd6, %rd3;
	mad.lo.s32 	%r12, %r3, %r1, %r2;
	mul.wide.s32 	%rd7, %r12, 4;
	add.s64 	%rd8, %rd4, %rd7;
	ld.global.f32 	%f1, [%rd8];
	mad.lo.s32 	%r13, %r5, %r1, %r4;
	mul.wide.s32 	%rd9, %r13, 4;
	add.s64 	%rd10, %rd5, %rd9;
	ld.global.f32 	%f2, [%rd10];
	mul.f32 	%f3, %f1, %f2;
	mad.lo.s32 	%r14, %r7, %r1, %r6;
	mul.wide.s32 	%rd11, %r14, 4;
	add.s64 	%rd12, %rd6, %rd11;
	st.global.f32 	[%rd12], %f3;
$L__BB1_2:
	ret;

}
	// .globl	vector_div
.visible .entry vector_div(
	.param .u32 vector_div_param_0,
	.param .u64 .ptr .align 1 vector_div_param_1,
	.param .u32 vector_div_param_2,
	.param .u32 vector_div_param_3,
	.param .u64 .ptr .align 1 vector_div_param_4,
	.param .u32 vector_div_param_5,
	.param .u32 vector_div_param_6,
	.param .u64 .ptr .align 1 vector_div_param_7,
	.param .u32 vector_div_param_8,
	.param .u32 vector_div_param_9
)
{
	.reg .pred 	%p<2>;
	.reg .b32 	%r<15>;
	.reg .b32 	%f<4>;
	.reg .b64 	%rd<13>;

	ld.param.u32 	%r8, [vector_div_param_0];
	ld.param.u64 	%rd1, [vector_div_param_1];
	ld.param.u32 	%r2, [vector_div_param_2];
	ld.param.u32 	%r3, [vector_div_param_3];
	ld.param.u64 	%rd2, [vector_div_param_4];
	ld.param.u32 	%r4, [vector_div_param_5];
	ld.param.u32 	%r5, [vector_div_param_6];
	ld.param.u64 	%rd3, [vector_div_param_7];
	ld.param.u32 	%r6, [vector_div_param_8];
	ld.param.u32 	%r7, [vector_div_param_9];
	mov.u32 	%r9, %ctaid.x;
	mov.u32 	%r10, %ntid.x;
	mov.u32 	%r11, %tid.x;
	mad.lo.s32 	%r1, %r9, %r10, %r11;
	setp.ge.s32 	%p1, %r1, %r8;
	@%p1 bra 	$L__BB2_2;
	cvta.to.global.u64 	%rd4, %rd1;
	cvta.to.global.u64 	%rd5, %rd2;
	cvta.to.global.u64 	%rd6, %rd3;
	mad.lo.s32 	%r12, %r3, %r1, %r2;
	mul.wide.s32 	%rd7, %r12, 4;
	add.s64 	%rd8, %rd4, %rd7;
	ld.global.f32 	%f1, [%rd8];
	mad.lo.s32 	%r13, %r5, %r1, %r4;
	mul.wide.s32 	%rd9, %r13, 4;
	add.s64 	%rd10, %rd5, %rd9;
	ld.global.f32 	%f2, [%rd10];
	div.rn.f32 	%f3, %f1, %f2;
	mad.lo.s32 	%r14, %r7, %r1, %r6;
	mul.wide.s32 	%rd11, %r14, 4;
	add.s64 	%rd12, %rd6, %rd11;
	st.global.f32 	[%rd12], %f3;
$L__BB2_2:
	ret;

}
	// .globl	vector_inv
.visible .entry vector_inv(
	.param .u32 vector_inv_param_0,
	.param .u64 .ptr .align 1 vector_inv_param_1,
	.param .u32 vector_inv_param_2,
	.param .u32 vector_inv_param_3,
	.param .u64 .ptr .align 1 vector_inv_param_4,
	.param .u32 vector_inv_param_5,
	.param .u32 vector_inv_param_6
)
{
	.reg .pred 	%p<2>;
	.reg .b32 	%r<12>;
	.reg .b32 	%f<3>;
	.reg .b64 	%rd<9>;

	ld.param.u32 	%r6, [vector_inv_param_0];
	ld.param.u64 	%rd1, [vector_inv_param_1];
	ld.param.u32 	%r2, [vector_inv_param_2];
	ld.param.u32 	%r3, [vector_inv_param_3];
	ld.param.u64 	%rd2, [vector_inv_param_4];
	ld.param.u32 	%r4, [vector_inv_param_5];
	ld.param.u32 	%r5, [vector_inv_param_6];
	mov.u32 	%r7, %ctaid.x;
	mov.u32 	%r8, %ntid.x;
	mov.u32 	%r9, %tid.x;
	mad.lo.s32 	%r1, %r7, %r8, %r9;
	setp.ge.s32 	%p1, %r1, %r6;
	@%p1 bra 	$L__BB3_2;
	cvta.to.global.u64 	%rd3, %rd1;
	cvta.to.global.u64 	%rd4, %rd2;
	mad.lo.s32 	%r10, %r3, %r1, %r2;
	mul.wide.s32 	%rd5, %r10, 4;
	add.s64 	%rd6, %rd3, %rd5;
	ld.global.f32 	%f1, [%rd6];
	rcp.rn.f32 	%f2, %f1;
	mad.lo.s32 	%r11, %r5, %r1, %r4;
	mul.wide.s32 	%rd7, %r11, 4;
	add.s64 	%rd8, %rd4, %rd7;
	st.global.f32 	[%rd8], %f2;
$L__BB3_2:
	ret;

}
	// .globl	vector_scale_shift
.visible .entry vector_scale_shift(
	.param .u32 vector_scale_shift_param_0,
	.param .u64 .ptr .align 1 vector_scale_shift_param_1,
	.param .u32 vector_scale_shift_param_2,
	.param .u32 vector_scale_shift_param_3,
	.param .f32 vector_scale_shift_param_4,
	.param .f32 vector_scale_shift_param_5,
	.param .f32 vector_scale_shift_param_6,
	.param .f32 vector_scale_shift_param_7,
	.param .u64 .ptr .align 1 vector_scale_shift_param_8,
	.param .u32 vector_scale_shift_param_9,
	.param .u32 vector_scale_shift_param_10
)
{
	.reg .pred 	%p<2>;
	.reg .b32 	%r<12>;
	.reg .b32 	%f<5>;
	.reg .b64 	%rd<9>;

	ld.param.u32 	%r6, [vector_scale_shift_param_0];
	ld.param.u64 	%rd1, [vector_scale_shift_param_1];
	ld.param.u32 	%r2, [vector_scale_shift_param_2];
	ld.param.u32 	%r3, [vector_scale_shift_param_3];
	ld.param.f32 	%f1, [vector_scale_shift_param_4];
	ld.param.f32 	%f2, [vector_scale_shift_param_5];
	ld.param.u64 	%rd2, [vector_scale_shift_param_8];
	ld.param.u32 	%r4, [vector_scale_shift_param_9];
	ld.param.u32 	%r5, [vector_scale_shift_param_10];
	mov.u32 	%r7, %ctaid.x;
	mov.u32 	%r8, %ntid.x;
	mov.u32 	%r9, %tid.x;
	mad.lo.s32 	%r1, %r7, %r8, %r9;
	setp.ge.s32 	%p1, %r1, %r6;
	@%p1 bra 	$L__BB4_2;
	cvta.to.global.u64 	%rd3, %rd1;
	cvta.to.global.u64 	%rd4, %rd2;
	mad.lo.s32 	%r10, %r3, %r1, %r2;
	mul.wide.s32 	%rd5, %r10, 4;
	add.s64 	%rd6, %rd3, %rd5;
	ld.global.f32 	%f3, [%rd6];
	fma.rn.f32 	%f4, %f1, %f3, %f2;
	mad.lo.s32 	%r11, %r5, %r1, %r4;
	mul.wide.s32 	%rd7, %r11, 4;
	add.s64 	%rd8, %rd4, %rd7;
	st.global.f32 	[%rd8], %f4;
$L__BB4_2:
	ret;

}
	// .globl	vector_relu
.visible .entry vector_relu(
	.param .u32 vector_relu_param_0,
	.param .u64 .ptr .align 1 vector_relu_param_1,
	.param .u32 vector_relu_param_2,
	.param .u32 vector_relu_param_3,
	.param .u64 .ptr .align 1 vector_relu_param_4,
	.param .u32 vector_relu_param_5,
	.param .u32 vector_relu_param_6,
	.param .u64 .ptr .align 1 vector_relu_param_7,
	.param .u32 vector_relu_param_8,
	.param .u32 vector_relu_param_9
)
{
	.reg .pred 	%p<3>;
	.reg .b32 	%r<15>;
	.reg .b32 	%f<6>;
	.reg .b64 	%rd<13>;

	ld.param.u32 	%r8, [vector_relu_param_0];
	ld.param.u64 	%rd1, [vector_relu_param_1];
	ld.param.u32 	%r2, [vector_relu_param_2];
	ld.param.u32 	%r3, [vector_relu_param_3];
	ld.param.u64 	%rd2, [vector_relu_param_4];
	ld.param.u32 	%r4, [vector_relu_param_5];
	ld.param.u32 	%r5, [vector_relu_param_6];
	ld.param.u64 	%rd3, [vector_relu_param_7];
	ld.param.u32 	%r6, [vector_relu_param_8];
	ld.param.u32 	%r7, [vector_relu_param_9];
	mov.u32 	%r9, %ctaid.x;
	mov.u32 	%r10, %ntid.x;
	mov.u32 	%r11, %tid.x;
	mad.lo.s32 	%r1, %r9, %r10, %r11;
	setp.ge.s32 	%p1, %r1, %r8;
	@%p1 bra 	$L__BB5_4;
	cvta.to.global.u64 	%rd4, %rd2;
	mad.lo.s32 	%r12, %r5, %r1, %r4;
	mul.wide.s32 	%rd5, %r12, 4;
	add.s64 	%rd6, %rd4, %rd5;
	ld.global.f32 	%f5, [%rd6];
	setp.gt.f32 	%p2, %f5, 0f00000000;
	@%p2 bra 	$L__BB5_3;
	mad.lo.s32 	%r13, %r3, %r1, %r2;
	cvta.to.global.u64 	%rd7, %rd1;
	mul.wide.s32 	%rd8, %r13, 4;
	add.s64 	%rd9, %rd7, %rd8;
	ld.global.f32 	%f4, [%rd9];
	mul.f32 	%f5, %f5, %f4;
$L__BB5_3:
	mad.lo.s32 	%r14, %r7, %r1, %r6;
	cvta.to.global.u64 	%rd10, %rd3;
	mul.wide.s32 	%rd11, %r14, 4;
	add.s64 	%rd12, %rd10, %rd11;
	st.global.f32 	[%rd12], %f5;
$L__BB5_4:
	ret;

}
	// .globl	ge_sqr
.visible .entry ge_sqr(
	.param .u32 ge_sqr_param_0,
	.param .u32 ge_sqr_param_1,
	.param .u64 .ptr .align 1 ge_sqr_param_2,
	.param .u32 ge_sqr_param_3,
	.param .u32 ge_sqr_param_4,
	.param .u64 .ptr .align 1 ge_sqr_param_5,
	.param .u32 ge_sqr_param_6,
	.param .u32 ge_sqr_param_7
)
{
	.reg .pred 	%p<4>;
	.reg .b32 	%r<21>;
	.reg .b32 	%f<3>;
	.reg .b64 	%rd<9>;

	ld.param.u32 	%r7, [ge_sqr_param_0];
	ld.param.u32 	%r8, [ge_sqr_param_1];
	ld.param.u64 	%rd1, [ge_sqr_param_2];
	ld.param.u32 	%r3, [ge_sqr_param_3];
	ld.param.u32 	%r4, [ge_sqr_param_4];
	ld.param.u64 	%rd2, [ge_sqr_param_5];
	ld.param.u32 	%r5, [ge_sqr_param_6];
	ld.param.u32 	%r6, [ge_sqr_param_7];
	mov.u32 	%r10, %ctaid.x;
	mov.u32 	%r11, %ntid.x;
	mov.u32 	%r12, %tid.x;
	mad.lo.s32 	%r1, %r10, %r11, %r12;
	mov.u32 	%r13, %ctaid.y;
	mov.u32 	%r14, %ntid.y;
	mov.u32 	%r15, %tid.y;
	mad.lo.s32 	%r16, %r13, %r14, %r15;
	setp.ge.s32 	%p1, %r1, %r7;
	setp.ge.s32 	%p2, %r16, %r8;
	or.pred  	%p3, %p1, %p2;
	@%p3 bra 	$L__BB6_2;
	cvta.to.global.u64 	%rd3, %rd1;
	cvta.to.global.u64 	%rd4, %rd2;
	add.s32 	%r17, %r3, %r1;
	mad.lo.s32 	%r18, %r4, %r16, %r17;
	mul.wide.s32 	%rd5, %r18, 4;
	add.s64 	%rd6, %rd3, %rd5;
	ld.global.f32 	%f1, [%rd6];
	mul.f32 	%f2, %f1, %f1;
	add.s32 	%r19, %r5, %r1;
	mad.lo.s32 	%r20, %r6, %r16, %r19;
	mul.wide.s32 	%rd7, %r20, 4;
	add.s64 	%rd8, %rd4, %rd7;
	st.global.f32 	[%rd8], %f2;
$L__BB6_2:
	ret;

}
	// .globl	ge_mul
.visible .entry ge_mul(
	.param .u32 ge_mul_param_0,
	.param .u32 ge_mul_param_1,
	.param .u64 .ptr .align 1 ge_mul_param_2,
	.param .u32 ge_mul_param_3,
	.param .u32 ge_mul_param_4,
	.param .u64 .ptr .align 1 ge_mul_param_5,
	.param .u32 ge_mul_param_6,
	.param .u32 ge_mul_param_7,
	.param .u64 .ptr .align 1 ge_mul_param_8,
	.param .u32 ge_mul_param_9,
	.param .u32 ge_mul_param_10
)
{
	.reg .pred 	%p<4>;
	.reg .b32 	%r<25>;
	.reg .b32 	%f<4>;
	.reg .b64 	%rd<13>;

	ld.param.u32 	%r9, [ge_mul_param_0];
	ld.param.u32 	%r10, [ge_mul_param_1];
	ld.param.u64 	%rd1, [ge_mul_param_2];
	ld.param.u32 	%r3, [ge_mul_param_3];
	ld.param.u32 	%r4, [ge_mul_param_4];
	ld.param.u64 	%rd2, [ge_mul_param_5];
	ld.param.u32 	%r5, [ge_mul_param_6];
	ld.param.u32 	%r6, [ge_mul_param_7];
	ld.param.u64 	%rd3, [ge_mul_param_8];
	ld.param.u32 	%r7, [ge_mul_param_9];
	ld.param.u32 	%r8, [ge_mul_param_10];
	mov.u32 	%r12, %ctaid.x;
	mov.u32 	%r13, %ntid.x;
	mov.u32 	%r14, %tid.x;
	mad.lo.s32 	%r1, %r12, %r13, %r14;
	mov.u32 	%r15, %ctaid.y;
	mov.u32 	%r16, %ntid.y;
	mov.u32 	%r17, %tid.y;
	mad.lo.s32 	%r18, %r15, %r16, %r17;
	setp.ge.s32 	%p1, %r1, %r9;
	setp.ge.s32 	%p2, %r18, %r10;
	or.pred  	%p3, %p1, %p2;
	@%p3 bra 	$L__BB7_2;
	cvta.to.global.u64 	%rd4, %rd1;
	cvta.to.global.u64 	%rd5, %rd2;
	cvta.to.global.u64 	%rd6, %rd3;
	add.s32 	%r19, %r3, %r1;
	mad.lo.s32 	%r20, %r4, %r18, %r19;
	mul.wide.s32 	%rd7, %r20, 4;
	add.s64 	%rd8, %rd4, %rd7;
	ld.global.f32 	%f1, [%rd8];
	add.s32 	%r21, %r5, %r1;
	mad.lo.s32 	%r22, %r6, %r18, %r21;
	mul.wide.s32 	%rd9, %r22, 4;
	add.s64 	%rd10, %rd5, %rd9;
	ld.global.f32 	%f2, [%rd10];
	mul.f32 	%f3, %f1, %f2;
	add.s32 	%r23, %r7, %r1;
	mad.lo.s32 	%r24, %r8, %r18, %r23;
	mul.wide.s32 	%rd11, %r24, 4;
	add.s64 	%rd12, %rd6, %rd11;
	st.global.f32 	[%rd12], %f3;
$L__BB7_2:
	ret;

}
	// .globl	ge_div
.visible .entry ge_div(
	.param .u32 ge_div_param_0,
	.param .u32 ge_div_param_1,
	.param .u64 .ptr .align 1 ge_div_param_2,
	.param .u32 ge_div_param_3,
	.param .u32 ge_div_param_4,
	.param .u64 .ptr .align 1 ge_div_param_5,
	.param .u32 ge_div_param_6,
	.param .u32 ge_div_param_7,
	.param .u64 .ptr .align 1 ge_div_param_8,
	.param .u32 ge_div_param_9,
	.param .u32 ge_div_param_10
)
{
	.reg .pred 	%p<4>;
	.reg .b32 	%r<25>;
	.reg .b32 	%f<4>;
	.reg .b64 	%rd<13>;

	ld.param.u32 	%r9, [ge_div_param_0];
	ld.param.u32 	%r10, [ge_div_param_1];
	ld.param.u64 	%rd1, [ge_div_param_2];
	ld.param.u32 	%r3, [ge_div_param_3];
	ld.param.u32 	%r4, [ge_div_param_4];
	ld.param.u64 	%rd2, [ge_div_param_5];
	ld.param.u32 	%r5, [ge_div_param_6];
	ld.param.u32 	%r6, [ge_div_param_7];
	ld.param.u64 	%rd3, [ge_div_param_8];
	ld.param.u32 	%r7, [ge_div_param_9];
	ld.param.u32 	%r8, [ge_div_param_10];
	mov.u32 	%r12, %ctaid.x;
	mov.u32 	%r13, %ntid.x;
	mov.u32 	%r14, %tid.x;
	mad.lo.s32 	%r1, %r12, %r13, %r14;
	mov.u32 	%r15, %ctaid.y;
	mov.u32 	%r16, %ntid.y;
	mov.u32 	%r17, %tid.y;
	mad.lo.s32 	%r18, %r15, %r16, %r17;
	setp.ge.s32 	%p1, %r1, %r9;
	setp.ge.s32 	%p2, %r18, %r10;
	or.pred  	%p3, %p1, %p2;
	@%p3 bra 	$L__BB8_2;
	cvta.to.global.u64 	%rd4, %rd1;
	cvta.to.global.u64 	%rd5, %rd2;
	cvta.to.global.u64 	%rd6, %rd3;
	add.s32 	%r19, %r3, %r1;
	mad.lo.s32 	%r20, %r4, %r18, %r19;
	mul.wide.s32 	%rd7, %r20, 4;
	add.s64 	%rd8, %rd4, %rd7;
	ld.global.f32 	%f1, [%rd8];
	add.s32 	%r21, %r5, %r1;
	mad.lo.s32 	%r22, %r6, %r18, %r21;
	mul.wide.s32 	%rd9, %r22, 4;
	add.s64 	%rd10, %rd5, %rd9;
	ld.global.f32 	%f2, [%rd10];
	div.rn.f32 	%f3, %f1, %f2;
	add.s32 	%r23, %r7, %r1;
	mad.lo.s32 	%r24, %r8, %r18, %r23;
	mul.wide.s32 	%rd11, %r24, 4;
	add.s64 	%rd12, %rd6, %rd11;
	st.global.f32 	[%rd12], %f3;
$L__BB8_2:
	ret;

}
	// .globl	ge_inv
.visible .entry ge_inv(
	.param .u32 ge_inv_param_0,
	.param .u32 ge_inv_param_1,
	.param .u64 .ptr .align 1 ge_inv_param_2,
	.param .u32 ge_inv_param_3,
	.param .u32 ge_inv_param_4,
	.param .u64 .ptr .align 1 ge_inv_param_5,
	.param .u32 ge_inv_param_6,
	.param .u32 ge_inv_param_7
)
{
	.reg .pred 	%p<4>;
	.reg .b32 	%r<21>;
	.reg .b32 	%f<3>;
	.reg .b64 	%rd<9>;

	ld.param.u32 	%r7, [ge_inv_param_0];
	ld.param.u32 	%r8, [ge_inv_param_1];
	ld.param.u64 	%rd1, [ge_inv_param_2];
	ld.param.u32 	%r3, [ge_inv_param_3];
	ld.param.u32 	%r4, [ge_inv_param_4];
	ld.param.u64 	%rd2, [ge_inv_param_5];
	ld.param.u32 	%r5, [ge_inv_param_6];
	ld.param.u32 	%r6, [ge_inv_param_7];
	mov.u32 	%r10, %ctaid.x;
	mov.u32 	%r11, %ntid.x;
	mov.u32 	%r12, %tid.x;
	mad.lo.s32 	%r1, %r10, %r11, %r12;
	mov.u32 	%r13, %ctaid.y;
	mov.u32 	%r14, %ntid.y;
	mov.u32 	%r15, %tid.y;
	mad.lo.s32 	%r16, %r13, %r14, %r15;
	setp.ge.s32 	%p1, %r1, %r7;
	setp.ge.s32 	%p2, %r16, %r8;
	or.pred  	%p3, %p1, %p2;
	@%p3 bra 	$L__BB9_2;
	cvta.to.global.u64 	%rd3, %rd1;
	cvta.to.global.u64 	%rd4, %rd2;
	add.s32 	%r17, %r3, %r1;
	mad.lo.s32 	%r18, %r4, %r16, %r17;
	mul.wide.s32 	%rd5, %r18, 4;
	add.s64 	%rd6, %rd3, %rd5;
	ld.global.f32 	%f1, [%rd6];
	rcp.rn.f32 	%f2, %f1;
	add.s32 	%r19, %r5, %r1;
	mad.lo.s32 	%r20, %r6, %r16, %r19;
	mul.wide.s32 	%rd7, %r20, 4;
	add.s64 	%rd8, %rd4, %rd7;
	st.global.f32 	[%rd8], %f2;
$L__BB9_2:
	ret;

}
	// .globl	ge_scale_shift
.visible .entry ge_scale_shift(
	.param .u32 ge_scale_shift_param_0,
	.param .u32 ge_scale_shift_param_1,
	.param .u64 .ptr .align 1 ge_scale_shift_param_2,
	.param .u32 ge_scale_shift_param_3,
	.param .u32 ge_scale_shift_param_4,
	.param .f32 ge_scale_shift_param_5,
	.param .f32 ge_scale_shift_param_6,
	.param .f32 ge_scale_shift_param_7,
	.param .f32 ge_scale_shift_param_8,
	.param .u64 .ptr .align 1 ge_scale_shift_param_9,
	.param .u32 ge_scale_shift_param_10,
	.param .u32 ge_scale_shift_param_11
)
{
	.reg .pred 	%p<4>;
	.reg .b32 	%r<21>;
	.reg .b32 	%f<5>;
	.reg .b64 	%rd<9>;

	ld.param.u32 	%r7, [ge_scale_shift_param_0];
	ld.param.u32 	%r8, [ge_scale_shift_param_1];
	ld.param.u64 	%rd1, [ge_scale_shift_param_2];
	ld.param.u32 	%r3, [ge_scale_shift_param_3];
	ld.param.u32 	%r4, [ge_scale_shift_param_4];
	ld.param.f32 	%f1, [ge_scale_shift_param_5];
	ld.param.f32 	%f2, [ge_scale_shift_param_6];
	ld.param.u64 	%rd2, [ge_scale_shift_param_9];
	ld.param.u32 	%r5, [ge_scale_shift_param_10];
	ld.param.u32 	%r6, [ge_scale_shift_param_11];
	mov.u32 	%r10, %ctaid.x;
	mov.u32 	%r11, %ntid.x;
	mov.u32 	%r12, %tid.x;
	mad.lo.s32 	%r1, %r10, %r11, %r12;
	mov.u32 	%r13, %ctaid.y;
	mov.u32 	%r14, %ntid.y;
	mov.u32 	%r15, %tid.y;
	mad.lo.s32 	%r16, %r13, %r14, %r15;
	setp.ge.s32 	%p1, %r1, %r7;
	setp.ge.s32 	%p2, %r16, %r8;
	or.pred  	%p3, %p1, %p2;
	@%p3 bra 	$L__BB10_2;
	cvta.to.global.u64 	%rd3, %rd1;
	cvta.to.global.u64 	%rd4, %rd2;
	add.s32 	%r17, %r3, %r1;
	mad.lo.s32 	%r18, %r4, %r16, %r17;
	mul.wide.s32 	%rd5, %r18, 4;
	add.s64 	%rd6, %rd3, %rd5;
	ld.global.f32 	%f3, [%rd6];
	fma.rn.f32 	%f4, %f1, %f3, %f2;
	add.s32 	%r19, %r5, %r1;
	mad.lo.s32 	%r20, %r6, %r16, %r19;
	mul.wide.s32 	%rd7, %r20, 4;
	add.s64 	%rd8, %rd4, %rd7;
	st.global.f32 	[%rd8], %f4;
$L__BB10_2:
	ret;

}


// ===== COMPILED SASS (sm_100) =====

	.target	sm_100

	.elftype	@"ET_EXEC"


//--------------------- .note.nv.tkinfo           --------------------------
	.section	.note.nv.tkinfo,"",@"SHT_NOTE"
	.sectionflags	@"SHF_NOTE_NV_TKINFO"
	.tkinfo
        /*0018*/ 	.word	0x00000002
        /*0030*/ 	.string	""
        /*0030*/ 	.string	"ptxas"
        /*0030*/ 	.string	"Cuda compilation tools, release 13.0, V13.0.88"
        /*0030*/ 	.string	"Build cuda_13.0.r13.0/compiler.36424714_0"
        /*0030*/ 	.string	"-arch sm_100 -m 64 "



//--------------------- .note.nv.cuinfo           --------------------------
	.section	.note.nv.cuinfo,"",@"SHT_NOTE"
	.sectionflags	@"SHF_NOTE_NV_CUINFO"
        /*0018*/ 	.short	0x0002
        /*001a*/ 	.short	0x0064
        /*001c*/ 	.short	0x0082
	.zero		2


//--------------------- .nv.info                  --------------------------
	.section	.nv.info,"",@"SHT_CUDA_INFO"
	.align	4


	//----- nvinfo : EIATTR_REGCOUNT
	.align		4
        /*0000*/ 	.byte	0x04, 0x2f
        /*0002*/ 	.short	(.L_1 - .L_0)
	.align		4
.L_0:
        /*0004*/ 	.word	index@(vector_sqr)
        /*0008*/ 	.word	0x0000000a


	//----- nvinfo : EIATTR_FRAME_SIZE
	.align		4
.L_1:
        /*000c*/ 	.byte	0x04, 0x11
        /*000e*/ 	.short	(.L_3 - .L_2)
	.align		4
.L_2:
        /*0010*/ 	.word	index@(vector_sqr)
        /*0014*/ 	.word	0x00000000


	//----- nvinfo : EIATTR_REGCOUNT
	.align		4
.L_3:
        /*0018*/ 	.byte	0x04, 0x2f
        /*001a*/ 	.short	(.L_5 - .L_4)
	.align		4
.L_4:
        /*001c*/ 	.word	index@(vector_mul)
        /*0020*/ 	.word	0x0000000c


	//----- nvinfo : EIATTR_FRAME_SIZE
	.align		4
.L_5:
        /*0024*/ 	.byte	0x04, 0x11
        /*0026*/ 	.short	(.L_7 - .L_6)
	.align		4
.L_6:
        /*0028*/ 	.word	index@(vector_mul)
        /*002c*/ 	.word	0x00000000


	//----- nvinfo : EIATTR_REGCOUNT
	.align		4
.L_7:
        /*0030*/ 	.byte	0x04, 0x2f
        /*0032*/ 	.short	(.L_9 - .L_8)
	.align		4
.L_8:
        /*0034*/ 	.word	index@(vector_div)
        /*0038*/ 	.word	0x00000010


	//----- nvinfo : EIATTR_FRAME_SIZE
	.align		4
.L_9:
        /*003c*/ 	.byte	0x04, 0x11
        /*003e*/ 	.short	(.L_11 - .L_10)
	.align		4
.L_10:
        /*0040*/ 	.word	index@($__internal_3_$__cuda_sm3x_div_rn_noftz_f32_slowpath)
        /*0044*/ 	.word	0x00000000


	//----- nvinfo : EIATTR_FRAME_SIZE
	.align		4
.L_11:
        /*0048*/ 	.byte	0x04, 0x11
        /*004a*/ 	.short	(.L_13 - .L_12)
	.align		4
.L_12:
        /*004c*/ 	.word	index@(vector_div)
        /*0050*/ 	.word	0x00000000


	//----- nvinfo : EIATTR_REGCOUNT
	.align		4
.L_13:
        /*0054*/ 	.byte	0x04, 0x2f
        /*0056*/ 	.short	(.L_15 - .L_14)
	.align		4
.L_14:
        /*0058*/ 	.word	index@(vector_inv)
        /*005c*/ 	.word	0x0000000e


	//----- nvinfo : EIATTR_FRAME_SIZE
	.align		4
.L_15:
        /*0060*/ 	.byte	0x04, 0x11
        /*0062*/ 	.short	(.L_17 - .L_16)
	.align		4
.L_16:
        /*0064*/ 	.word	index@($__internal_2_$__cuda_sm20_rcp_rn_f32_slowpath)
        /*0068*/ 	.word	0x00000000


	//----- nvinfo : EIATTR_FRAME_SIZE
	.align		4
.L_17:
        /*006c*/ 	.byte	0x04, 0x11
        /*006e*/ 	.short	(.L_19 - .L_18)
	.align		4
.L_18:
        /*0070*/ 	.word	index@(vector_inv)
        /*0074*/ 	.word	0x00000000


	//----- nvinfo : EIATTR_REGCOUNT
	.align		4
.L_19:
        /*0078*/ 	.byte	0x04, 0x2f
        /*007a*/ 	.short	(.L_21 - .L_20)
	.align		4
.L_20:
        /*007c*/ 	.word	index@(vector_scale_shift)
        /*0080*/ 	.word	0x0000000c


	//----- nvinfo : EIATTR_FRAME_SIZE
	.align		4
.L_21:
        /*0084*/ 	.byte	0x04, 0x11
        /*0086*/ 	.short	(.L_23 - .L_22)
	.align		4
.L_22:
        /*0088*/ 	.word	index@(vector_scale_shift)
        /*008c*/ 	.word	0x00000000


	//----- nvinfo : EIATTR_REGCOUNT
	.align		4
.L_23:
        /*0090*/ 	.byte	0x04, 0x2f
        /*0092*/ 	.short	(.L_25 - .L_24)
	.align		4
.L_24:
        /*0094*/ 	.word	index@(vector_relu)
        /*0098*/ 	.word	0x0000000c


	//----- nvinfo : EIATTR_FRAME_SIZE
	.align		4
.L_25:
        /*009c*/ 	.byte	0x04, 0x11
        /*009e*/ 	.short	(.L_27 - .L_26)
	.align		4
.L_26:
        /*00a0*/ 	.word	index@(vector_relu)
        /*00a4*/ 	.word	0x00000000


	//----- nvinfo : EIATTR_REGCOUNT
	.align		4
.L_27:
        /*00a8*/ 	.byte	0x04, 0x2f
        /*00aa*/ 	.short	(.L_29 - .L_28)
	.align		4
.L_28:
        /*00ac*/ 	.word	index@(ge_sqr)
        /*00b0*/ 	.word	0x0000000a


	//----- nvinfo : EIATTR_FRAME_SIZE
	.align		4
.L_29:
        /*00b4*/ 	.byte	0x04, 0x11
        /*00b6*/ 	.short	(.L_31 - .L_30)
	.align		4
.L_30:
        /*00b8*/ 	.word	index@(ge_sqr)
        /*00bc*/ 	.word	0x00000000


	//----- nvinfo : EIATTR_REGCOUNT
	.align		4
.L_31:
        /*00c0*/ 	.byte	0x04, 0x2f
        /*00c2*/ 	.short	(.L_33 - .L_32)
	.align		4
.L_32:
        /*00c4*/ 	.word	index@(ge_mul)
        /*00c8*/ 	.word	0x0000000c


	//----- nvinfo : EIATTR_FRAME_SIZE
	.align		4
.L_33:
        /*00cc*/ 	.byte	0x04, 0x11
        /*00ce*/ 	.short	(.L_35 - .L_34)
	.align		4
.L_34:
        /*00d0*/ 	.word	index@(ge_mul)
        /*00d4*/ 	.word	0x00000000


	//----- nvinfo : EIATTR_REGCOUNT
	.align		4
.L_35:
        /*00d8*/ 	.byte	0x04, 0x2f
        /*00da*/ 	.short	(.L_37 - .L_36)
	.align		4
.L_36:
        /*00dc*/ 	.word	index@(ge_div)
        /*00e0*/ 	.word	0x00000010


	//----- nvinfo : EIATTR_FRAME_SIZE
	.align		4
.L_37:
        /*00e4*/ 	.byte	0x04, 0x11
        /*00e6*/ 	.short	(.L_39 - .L_38)
	.align		4
.L_38:
        /*00e8*/ 	.word	index@($__internal_1_$__cuda_sm3x_div_rn_noftz_f32_slowpath)
        /*00ec*/ 	.word	0x00000000


	//----- nvinfo : EIATTR_FRAME_SIZE
	.align		4
.L_39:
        /*00f0*/ 	.byte	0x04, 0x11
        /*00f2*/ 	.short	(.L_41 - .L_40)
	.align		4
.L_40:
        /*00f4*/ 	.word	index@(ge_div)
        /*00f8*/ 	.word	0x00000000


	//----- nvinfo : EIATTR_REGCOUNT
	.align		4
.L_41:
        /*00fc*/ 	.byte	0x04, 0x2f
        /*00fe*/ 	.short	(.L_43 - .L_42)
	.align		4
.L_42:
        /*0100*/ 	.word	index@(ge_inv)
        /*0104*/ 	.word	0x0000000f


	//----- nvinfo : EIATTR_FRAME_SIZE
	.align		4
.L_43:
        /*0108*/ 	.byte	0x04, 0x11
        /*010a*/ 	.short	(.L_45 - .L_44)
	.align		4
.L_44:
        /*010c*/ 	.word	index@($__internal_0_$__cuda_sm20_rcp_rn_f32_slowpath)
        /*0110*/ 	.word	0x00000000


	//----- nvinfo : EIATTR_FRAME_SIZE
	.align		4
.L_45:
        /*0114*/ 	.byte	0x04, 0x11
        /*0116*/ 	.short	(.L_47 - .L_46)
	.align		4
.L_46:
        /*0118*/ 	.word	index@(ge_inv)
        /*011c*/ 	.word	0x00000000


	//----- nvinfo : EIATTR_REGCOUNT
	.align		4
.L_47:
        /*0120*/ 	.byte	0x04, 0x2f
        /*0122*/ 	.short	(.L_49 - .L_48)
	.align		4
.L_48:
        /*0124*/ 	.word	index@(ge_scale_shift)
        /*0128*/ 	.word	0x0000000c


	//----- nvinfo : EIATTR_FRAME_SIZE
	.align		4
.L_49:
        /*012c*/ 	.byte	0x04, 0x11
        /*012e*/ 	.short	(.L_51 - .L_50)
	.align		4
.L_50:
        /*0130*/ 	.word	index@(ge_scale_shift)
        /*0134*/ 	.word	0x00000000


	//----- nvinfo : EIATTR_MIN_STACK_SIZE
	.align		4
.L_51:
        /*0138*/ 	.byte	0x04, 0x12
        /*013a*/ 	.short	(.L_53 - .L_52)
	.align		4
.L_52:
        /*013c*/ 	.word	index@(ge_scale_shift)
        /*0140*/ 	.word	0x00000000


	//----- nvinfo : EIATTR_MIN_STACK_SIZE
	.align		4
.L_53:
        /*0144*/ 	.byte	0x04, 0x12
        /*0146*/ 	.short	(.L_55 - .L_54)
	.align		4
.L_54:
        /*0148*/ 	.word	index@(ge_inv)
        /*014c*/ 	.word	0x00000000


	//----- nvinfo : EIATTR_MIN_STACK_SIZE
	.align		4
.L_55:
        /*0150*/ 	.byte	0x04, 0x12
        /*0152*/ 	.short	(.L_57 - .L_56)
	.align		4
.L_56:
        /*0154*/ 	.word	index@(ge_div)
        /*0158*/ 	.word	0x00000000


	//----- nvinfo : EIATTR_MIN_STACK_SIZE
	.align		4
.L_57:
        /*015c*/ 	.byte	0x04, 0x12
        /*015e*/ 	.short	(.L_59 - .L_58)
	.align		4
.L_58:
        /*0160*/ 	.word	index@(ge_mul)
        /*0164*/ 	.word	0x00000000


	//----- nvinfo : EIATTR_MIN_STACK_SIZE
	.align		4
.L_59:
        /*0168*/ 	.byte	0x04, 0x12
        /*016a*/ 	.short	(.L_61 - .L_60)
	.align		4
.L_60:
        /*016c*/ 	.word	index@(ge_sqr)
        /*0170*/ 	.word	0x00000000


	//----- nvinfo : EIATTR_MIN_STACK_SIZE
	.align		4
.L_61:
        /*0174*/ 	.byte	0x04, 0x12
        /*0176*/ 	.short	(.L_63 - .L_62)
	.align		4
.L_62:
        /*0178*/ 	.word	index@(vector_relu)
        /*017c*/ 	.word	0x00000000


	//----- nvinfo : EIATTR_MIN_STACK_SIZE
	.align		4
.L_63:
        /*0180*/ 	.byte	0x04, 0x12
        /*0182*/ 	.short	(.L_65 - .L_64)
	.align		4
.L_64:
        /*0184*/ 	.word	index@(vector_scale_shift)
        /*0188*/ 	.word	0x00000000


	//----- nvinfo : EIATTR_MIN_STACK_SIZE
	.align		4
.L_65:
        /*018c*/ 	.byte	0x04, 0x12
        /*018e*/ 	.short	(.L_67 - .L_66)
	.align		4
.L_66:
        /*0190*/ 	.word	index@(vector_inv)
        /*0194*/ 	.word	0x00000000


	//----- nvinfo : EIATTR_MIN_STACK_SIZE
	.align		4
.L_67:
        /*0198*/ 	.byte	0x04, 0x12
        /*019a*/ 	.short	(.L_69 - .L_68)
	.align		4
.L_68:
        /*019c*/ 	.word	index@(vector_div)
        /*01a0*/ 	.word	0x00000000


	//----- nvinfo : EIATTR_MIN_STACK_SIZE
	.align		4
.L_69:
        /*01a4*/ 	.byte	0x04, 0x12
        /*01a6*/ 	.short	(.L_71 - .L_70)
	.align		4
.L_70:
        /*01a8*/ 	.word	index@(vector_mul)
        /*01ac*/ 	.word	0x00000000


	//----- nvinfo : EIATTR_MIN_STACK_SIZE
	.align		4
.L_71:
        /*01b0*/ 	.byte	0x04, 0x12
        /*01b2*/ 	.short	(.L_73 - .L_72)
	.align		4
.L_72:
        /*01b4*/ 	.word	index@(vector_sqr)
        /*01b8*/ 	.word	0x00000000
.L_73:


//--------------------- .nv.compat                --------------------------
	.section	.nv.compat,"",@"SHT_CUDA_COMPAT_INFO"
	.align	4
        /*0000*/ 	.byte	0x02, 0x09, 0x00, 0x00, 0x02, 0x02, 0x01, 0x00, 0x02, 0x05, 0x05, 0x00, 0x03, 0x07, 0x01, 0x01
        /*0010*/ 	.byte	0x02, 0x03, 0x00, 0x00, 0x02, 0x06, 0x01, 0x00, 0x04, 0x0b, 0x08, 0x00, 0x01, 0x00, 0x00, 0x00
        /*0020*/ 	.byte	0x00, 0x00, 0x00, 0x00


//--------------------- .nv.info.ge_scale_shift   --------------------------
	.section	.nv.info.ge_scale_shift,"",@"SHT_CUDA_INFO"
	.sectionflags	@""
	.align	4


	//----- nvinfo : EIATTR_CUDA_API_VERSION
	.align		4
        /*0000*/ 	.byte	0x04, 0x37
        /*0002*/ 	.short	(.L_75 - .L_74)
.L_74:
        /*0004*/ 	.word	0x00000082


	//----- nvinfo : EIATTR_KPARAM_INFO
	.align		4
.L_75:
        /*0008*/ 	.byte	0x04, 0x17
        /*000a*/ 	.short	(.L_77 - .L_76)
.L_76:
        /*000c*/ 	.word	0x00000000
        /*0010*/ 	.short	0x000b
        /*0012*/ 	.short	0x0034
        /*0014*/ 	.byte	0x00, 0xf0, 0x11, 0x00


	//----- nvinfo : EIATTR_KPARAM_INFO
	.align		4
.L_77:
        /*0018*/ 	.byte	0x04, 0x17
        /*001a*/ 	.short	(.L_79 - .L_78)
.L_78:
        /*001c*/ 	.word	0x00000000
        /*0020*/ 	.short	0x000a
        /*0022*/ 	.short	0x0030
        /*0024*/ 	.byte	0x00, 0xf0, 0x11, 0x00


	//----- nvinfo : EIATTR_KPARAM_INFO
	.align		4
.L_79:
        /*0028*/ 	.byte	0x04, 0x17
        /*002a*/ 	.short	(.L_81 - .L_80)
.L_80:
        /*002c*/ 	.word	0x00000000
        /*0030*/ 	.short	0x0009
        /*0032*/ 	.short	0x0028
        /*0034*/ 	.byte	0x00, 0xf5, 0x21, 0x00


	//----- nvinfo : EIATTR_KPARAM_INFO
	.align		4
.L_81:
        /*0038*/ 	.byte	0x04, 0x17
        /*003a*/ 	.short	(.L_83 - .L_82)
.L_82:
        /*003c*/ 	.word	0x00000000
        /*0040*/ 	.short	0x0008
        /*0042*/ 	.short	0x0024
        /*0044*/ 	.byte	0x00, 0xf0, 0x11, 0x00


	//----- nvinfo : EIATTR_KPARAM_INFO
	.align		4
.L_83:
        /*0048*/ 	.byte	0x04, 0x17
        /*004a*/ 	.short	(.L_85 - .L_84)
.L_84:
        /*004c*/ 	.word	0x00000000
        /*0050*/ 	.short	0x0007
        /*0052*/ 	.short	0x0020
        /*0054*/ 	.byte	0x00, 0xf0, 0x11, 0x00


	//----- nvinfo : EIATTR_KPARAM_INFO
	.align		4
.L_85:
        /*0058*/ 	.byte	0x04, 0x17
        /*005a*/ 	.short	(.L_87 - .L_86)
.L_86:
        /*005c*/ 	.word	0x00000000
        /*0060*/ 	.short	0x0006
        /*0062*/ 	.short	0x001c
        /*0064*/ 	.byte	0x00, 0xf0, 0x11, 0x00


	//----- nvinfo : EIATTR_KPARAM_INFO
	.align		4
.L_87:
        /*0068*/ 	.byte	0x04, 0x17
        /*006a*/ 	.short	(.L_89 - .L_88)
.L_88:
        /*006c*/ 	.word	0x00000000
        /*0070*/ 	.short	0x0005
        /*0072*/ 	.short	0x0018
        /*0074*/ 	.byte	0x00, 0xf0, 0x11, 0x00


	//----- nvinfo : EIATTR_KPARAM_INFO
	.align		4
.L_89:
        /*0078*/ 	.byte	0x04, 0x17
        /*007a*/ 	.short	(.L_91 - .L_90)
.L_90:
        /*007c*/ 	.word	0x00000000
        /*0080*/ 	.short	0x0004
        /*0082*/ 	.short	0x0014
        /*0084*/ 	.byte	0x00, 0xf0, 0x11, 0x00


	//----- nvinfo : EIATTR_KPARAM_INFO
	.align		4
.L_91:
        /*0088*/ 	.byte	0x04, 0x17
        /*008a*/ 	.short	(.L_93 - .L_92)
.L_92:
        /*008c*/ 	.word	0x00000000
        /*0090*/ 	.short	0x0003
        /*0092*/ 	.short	0x0010
        /*0094*/ 	.byte	0x00, 0xf0, 0x11, 0x00


	//----- nvinfo : EIATTR_KPARAM_INFO
	.align		4
.L_93:
        /*0098*/ 	.byte	0x04, 0x17
        /*009a*/ 	.short	(.L_95 - .L_94)
.L_94:
        /*009c*/ 	.word	0x00000000
        /*00a0*/ 	.short	0x0002
        /*00a2*/ 	.short	0x0008
        /*00a4*/ 	.byte	0x00, 0xf5, 0x21, 0x00


	//----- nvinfo : EIATTR_KPARAM_INFO
	.align		4
.L_95:
        /*00a8*/ 	.byte	0x04, 0x17
        /*00aa*/ 	.short	(.L_97 - .L_96)
.L_96:
        /*00ac*/ 	.word	0x00000000
        /*00b0*/ 	.short	0x0001
        /*00b2*/ 	.short	0x0004
        /*00b4*/ 	.byte	0x00, 0xf0, 0x11, 0x00


	//----- nvinfo : EIATTR_KPARAM_INFO
	.align		4
.L_97:
        /*00b8*/ 	.byte	0x04, 0x17
        /*00ba*/ 	.short	(.L_99 - .L_98)
.L_98:
        /*00bc*/ 	.word	0x00000000
        /*00c0*/ 	.short	0x0000
        /*00c2*/ 	.short	0x0000
        /*00c4*/ 	.byte	0x00, 0xf0, 0x11, 0x00


	//----- nvinfo : EIATTR_SPARSE_MMA_MASK
	.align		4
.L_99:
        /*00c8*/ 	.byte	0x03, 0x50
        /*00ca*/ 	.short	0x0000


	//----- nvinfo : EIATTR_MAXREG_COUNT
	.align		4
        /*00cc*/ 	.byte	0x03, 0x1b
        /*00ce*/ 	.short	0x00ff


	//----- nvinfo : EIATTR_MERCURY_ISA_VERSION
	.align		4
        /*00d0*/ 	.byte	0x03, 0x5f
        /*00d2*/ 	.short	0x0101


	//----- nvinfo : EIATTR_VRC_CTA_INIT_COUNT
	.align		4
        /*00d4*/ 	.byte	0x02, 0x4a
	.zero		1
	.zero		1


	//----- nvinfo : EIATTR_EXIT_INSTR_OFFSETS
	.align		4
        /*00d8*/ 	.byte	0x04, 0x1c
        /*00da*/ 	.short	(.L_101 - .L_100)


	//   ....[0]....
.L_100:
        /*00dc*/ 	.word	0x000000c0


	//   ....[1]....
        /*00e0*/ 	.word	0x000001c0


	//----- nvinfo : EIATTR_CBANK_PARAM_SIZE
	.align		4
.L_101:
        /*00e4*/ 	.byte	0x03, 0x19
        /*00e6*/ 	.short	0x0038


	//----- nvinfo : EIATTR_PARAM_CBANK
	.align		4
        /*00e8*/ 	.byte	0x04, 0x0a
        /*00ea*/ 	.short	(.L_103 - .L_102)
	.align		4
.L_102:
        /*00ec*/ 	.word	index@(.nv.constant0.ge_scale_shift)
        /*00f0*/ 	.short	0x0380
        /*00f2*/ 	.short	0x0038


	//----- nvinfo : EIATTR_SW_WAR
	.align		4
.L_103:
        /*00f4*/ 	.byte	0x04, 0x36
        /*00f6*/ 	.short	(.L_105 - .L_104)
.L_104:
        /*00f8*/ 	.word	0x00000008
.L_105:


//--------------------- .nv.info.ge_inv           --------------------------
	.section	.nv.info.ge_inv,"",@"SHT_CUDA_INFO"
	.sectionflags	@""
	.align	4


	//----- nvinfo : EIATTR_CUDA_API_VERSION
	.align		4
        /*0000*/ 	.byte	0x04, 0x37
        /*0002*/ 	.short	(.L_107 - .L_106)
.L_106:
        /*0004*/ 	.word	0x00000082


	//----- nvinfo : EIATTR_KPARAM_INFO
	.align		4
.L_107:
        /*0008*/ 	.byte	0x04, 0x17
        /*000a*/ 	.short	(.L_109 - .L_108)
.L_108:
        /*000c*/ 	.word	0x00000000
        /*0010*/ 	.short	0x0007
        /*0012*/ 	.short	0x0024
        /*0014*/ 	.byte	0x00, 0xf0, 0x11, 0x00


	//----- nvinfo : EIATTR_KPARAM_INFO
	.align		4
.L_109:
        /*0018*/ 	.byte	0x04, 0x17
        /*001a*/ 	.short	(.L_111 - .L_110)
.L_110:
        /*001c*/ 	.word	0x00000000
        /*0020*/ 	.short	0x0006
        /*0022*/ 	.short	0x0020
        /*0024*/ 	.byte	0x00, 0xf0, 0x11, 0x00


	//----- nvinfo : EIATTR_KPARAM_INFO
	.align		4
.L_111:
        /*0028*/ 	.byte	0x04, 0x17
        /*002a*/ 	.short	(.L_113 - .L_112)
.L_112:
        /*002c*/ 	.word	0x00000000
        /*0030*/ 	.short	0x0005
        /*0032*/ 	.short	0x0018
        /*0034*/ 	.byte	0x00, 0xf5, 0x21, 0x00


	//----- nvinfo : EIATTR_KPARAM_INFO
	.align		4
.L_113:
        /*0038*/ 	.byte	0x04, 0x17
        /*003a*/ 	.short	(.L_115 - .L_114)
.L_114:
        /*003c*/ 	.word	0x00000000
        /*0040*/ 	.short	0x0004
        /*0042*/ 	.short	0x0014
        /*0044*/ 	.byte	0x00, 0xf0, 0x11, 0x00


	//----- nvinfo : EIATTR_KPARAM_INFO
	.align		4
.L_115:
        /*0048*/ 	.byte	0x04, 0x17
        /*004a*/ 	.short	(.L_117 - .L_116)
.L_116:
        /*004c*/ 	.word	0x00000000
        /*0050*/ 	.short	0x0003
        /*0052*/ 	.short	0x0010
        /*0054*/ 	.byte	0x00, 0xf0, 0x11, 0x00


	//----- nvinfo : EIATTR_KPARAM_INFO
	.align		4
.L_117:
        /*0058*/ 	.byte	0x04, 0x17
        /*005a*/ 	.short	(.L_119 - .L_118)
.L_118:
        /*005c*/ 	.word	0x00000000
        /*0060*/ 	.short	0x0002
        /*0062*/ 	.short	0x0008
        /*0064*/ 	.byte	0x00, 0xf5, 0x21, 0x00


	//----- nvinfo : EIATTR_KPARAM_INFO
	.align		4
.L_119:
        /*0068*/ 	.byte	0x04, 0x17
        /*006a*/ 	.short	(.L_121 - .L_120)
.L_120:
        /*006c*/ 	.word	0x00000000
        /*0070*/ 	.short	0x0001
        /*0072*/ 	.short	0x0004
        /*0074*/ 	.byte	0x00, 0xf0, 0x11, 0x00


	//----- nvinfo : EIATTR_KPARAM_INFO
	.align		4
.L_121:
        /*0078*/ 	.byte	0x04, 0x17
        /*007a*/ 	.short	(.L_123 - .L_122)
.L_122:
        /*007c*/ 	.word	0x00000000
        /*0080*/ 	.short	0x0000
        /*0082*/ 	.short	0x0000
        /*0084*/ 	.byte	0x00, 0xf0, 0x11, 0x00


	//----- nvinfo : EIATTR_SPARSE_MMA_MASK
	.align		4
.L_123:
        /*0088*/ 	.byte	0x03, 0x50
        /*008a*/ 	.short	0x0000


	//----- nvinfo : EIATTR_MAXREG_COUNT
	.align		4
        /*008c*/ 	.byte	0x03, 0x1b
        /*008e*/ 	.short	0x00ff


	//----- nvinfo : EIATTR_MERCURY_ISA_VERSION
	.align		4
        /*0090*/ 	.byte	0x03, 0x5f
        /*0092*/ 	.short	0x0101


	//----- nvinfo : EIATTR_VRC_CTA_INIT_COUNT
	.align		4
        /*0094*/ 	.byte	0x02, 0x4a
	.zero		1
	.zero		1


	//----- nvinfo : EIATTR_EXIT_INSTR_OFFSETS
	.align		4
        /*0098*/ 	.byte	0x04, 0x1c
        /*009a*/ 	.short	(.L_125 - .L_124)


	//   ....[0]....
.L_124:
        /*009c*/ 	.word	0x000000c0


	//   ....[1]....
        /*00a0*/ 	.word	0x00000270


	//----- nvinfo : EIATTR_CRS_STACK_SIZE
	.align		4
.L_125:
        /*00a4*/ 	.byte	0x04, 0x1e
        /*00a6*/ 	.short	(.L_127 - .L_126)
.L_126:
        /*00a8*/ 	.word	0x00000000


	//----- nvinfo : EIATTR_CBANK_PARAM_SIZE
	.align		4
.L_127:
        /*00ac*/ 	.byte	0x03, 0x19
        /*00ae*/ 	.short	0x0028


	//----- nvinfo : EIATTR_PARAM_CBANK
	.align		4
        /*00b0*/ 	.byte	0x04, 0x0a
        /*00b2*/ 	.short	(.L_129 - .L_128)
	.align		4
.L_128:
        /*00b4*/ 	.word	index@(.nv.constant0.ge_inv)
        /*00b8*/ 	.short	0x0380
        /*00ba*/ 	.short	0x0028


	//----- nvinfo : EIATTR_SW_WAR
	.align		4
.L_129:
        /*00bc*/ 	.byte	0x04, 0x36
        /*00be*/ 	.short	(.L_131 - .L_130)
.L_130:
        /*00c0*/ 	.word	0x00000008
.L_131:


//--------------------- .nv.info.ge_div           --------------------------
	.section	.nv.info.ge_div,"",@"SHT_CUDA_INFO"
	.sectionflags	@""
	.align	4


	//----- nvinfo : EIATTR_CUDA_API_VERSION
	.align		4
        /*0000*/ 	.byte	0x04, 0x37
        /*0002*/ 	.short	(.L_133 - .L_132)
.L_132:
        /*0004*/ 	.word	0x00000082


	//----- nvinfo : EIATTR_KPARAM_INFO
	.align		4
.L_133:
        /*0008*/ 	.byte	0x04, 0x17
        /*000a*/ 	.short	(.L_135 - .L_134)
.L_134:
        /*000c*/ 	.word	0x00000000
        /*0010*/ 	.short	0x000a
        /*0012*/ 	.short	0x0034
        /*0014*/ 	.byte	0x00, 0xf0, 0x11, 0x00


	//----- nvinfo : EIATTR_KPARAM_INFO
	.align		4
.L_135:
        /*0018*/ 	.byte	0x04, 0x17
        /*001a*/ 	.short	(.L_137 - .L_136)
.L_136:
        /*001c*/ 	.word	0x00000000
        /*0020*/ 	.short	0x0009
        /*0022*/ 	.short	0x0030
        /*0024*/ 	.byte	0x00, 0xf0, 0x11, 0x00


	//----- nvinfo : EIATTR_KPARAM_INFO
	.align		4
.L_137:
        /*0028*/ 	.byte	0x04, 0x17
        /*002a*/ 	.short	(.L_139 - .L_138)
.L_138:
        /*002c*/ 	.word	0x00000000
        /*0030*/ 	.short	0x0008
        /*0032*/ 	.short	0x0028
        /*0034*/ 	.byte	0x00, 0xf5, 0x21, 0x00


	//----- nvinfo : EIATTR_KPARAM_INFO
	.align		4
.L_139:
        /*0038*/ 	.byte	0x04, 0x17
        /*003a*/ 	.short	(.L_141 - .L_140)
.L_140:
        /*003c*/ 	.word	0x00000000
        /*0040*/ 	.short	0x0007
        /*0042*/ 	.short	0x0024
        /*0044*/ 	.byte	0x00, 0xf0, 0x11, 0x00


	//----- nvinfo : EIATTR_KPARAM_INFO
	.align		4
.L_141:
        /*0048*/ 	.byte	0x04, 0x17
        /*004a*/ 	.short	(.L_143 - .L_142)
.L_142:
        /*004c*/ 	.word	0x00000000
        /*0050*/ 	.short	0x0006
        /*0052*/ 	.short	0x0020
        /*0054*/ 	.byte	0x00, 0xf0, 0x11, 0x00


	//----- nvinfo : EIATTR_KPARAM_INFO
	.align		4
.L_143:
        /*0058*/ 	.byte	0x04, 0x17
        /*005a*/ 	.short	(.L_145 - .L_144)
.L_144:
        /*005c*/ 	.word	0x00000000
        /*0060*/ 	.short	0x0005
        /*0062*/ 	.short	0x0018
        /*0064*/ 	.byte	0x00, 0xf5, 0x21, 0x00


	//----- nvinfo : EIATTR_KPARAM_INFO
	.align		4
.L_145:
        /*0068*/ 	.byte	0x04, 0x17
        /*006a*/ 	.short	(.L_147 - .L_146)
.L_146:
        /*006c*/ 	.word	0x00000000
        /*0070*/ 	.short	0x0004
        /*0072*/ 	.short	0x0014
        /*0074*/ 	.byte	0x00, 0xf0, 0x11, 0x00


	//----- nvinfo : EIATTR_KPARAM_INFO
	.align		4
.L_147:
        /*0078*/ 	.byte	0x04, 0x17
        /*007a*/ 	.short	(.L_149 - .L_148)
.L_148:
        /*007c*/ 	.word	0x00000000
        /*0080*/ 	.short	0x0003
        /*0082*/ 	.short	0x0010
        /*0084*/ 	.byte	0x00, 0xf0, 0x11, 0x00


	//----- nvinfo : EIATTR_KPARAM_INFO
	.align		4
.L_149:
        /*0088*/ 	.byte	0x04, 0x17
        /*008a*/ 	.short	(.L_151 - .L_150)
.L_150:
        /*008c*/ 	.word	0x00000000
        /*0090*/ 	.short	0x0002
        /*0092*/ 	.short	0x0008
        /*0094*/ 	.byte	0x00, 0xf5, 0x21, 0x00


	//----- nvinfo : EIATTR_KPARAM_INFO
	.align		4
.L_151:
        /*0098*/ 	.byte	0x04, 0x17
        /*009a*/ 	.short	(.L_153 - .L_152)
.L_152:
        /*009c*/ 	.word	0x00000000
        /*00a0*/ 	.short	0x0001
        /*00a2*/ 	.short	0x0004
        /*00a4*/ 	.byte	0x00, 0xf0, 0x11, 0x00


	//----- nvinfo : EIATTR_KPARAM_INFO
	.align		4
.L_153:
        /*00a8*/ 	.byte	0x04, 0x17
        /*00aa*/ 	.short	(.L_155 - .L_154)
.L_154:
        /*00ac*/ 	.word	0x00000000
        /*00b0*/ 	.short	0x0000
        /*00b2*/ 	.short	0x0000
        /*00b4*/ 	.byte	0x00, 0xf0, 0x11, 0x00


	//----- nvinfo : EIATTR_SPARSE_MMA_MASK
	.align		4
.L_155:
        /*00b8*/ 	.byte	0x03, 0x50
        /*00ba*/ 	.short	0x0000


	//----- nvinfo : EIATTR_MAXREG_COUNT
	.align		4
        /*00bc*/ 	.byte	0x03, 0x1b
        /*00be*/ 	.short	0x00ff


	//----- nvinfo : EIATTR_MERCURY_ISA_VERSION
	.align		4
        /*00c0*/ 	.byte	0x03, 0x5f
        /*00c2*/ 	.short	0x0101


	//----- nvinfo : EIATTR_VRC_CTA_INIT_COUNT
	.align		4
        /*00c4*/ 	.byte	0x02, 0x4a
	.zero		1
	.zero		1


	//----- nvinfo : EIATTR_EXIT_INSTR_OFFSETS
	.align		4
        /*00c8*/ 	.byte	0x04, 0x1c
        /*00ca*/ 	.short	(.L_157 - .L_156)


	//   ....[0]....
.L_156:
        /*00cc*/ 	.word	0x000000c0


	//   ....[1]....
        /*00d0*/ 	.word	0x000002d0


	//----- nvinfo : EIATTR_CRS_STACK_SIZE
	.align		4
.L_157:
        /*00d4*/ 	.byte	0x04, 0x1e
        /*00d6*/ 	.short	(.L_159 - .L_158)
.L_158:
        /*00d8*/ 	.word	0x00000000


	//----- nvinfo : EIATTR_CBANK_PARAM_SIZE
	.align		4
.L_159:
        /*00dc*/ 	.byte	0x03, 0x19
        /*00de*/ 	.short	0x0038


	//----- nvinfo : EIATTR_PARAM_CBANK
	.align		4
        /*00e0*/ 	.byte	0x04, 0x0a
        /*00e2*/ 	.short	(.L_161 - .L_160)
	.align		4
.L_160:
        /*00e4*/ 	.word	index@(.nv.constant0.ge_div)
        /*00e8*/ 	.short	0x0380
        /*00ea*/ 	.short	0x0038


	//----- nvinfo : EIATTR_SW_WAR
	.align		4
.L_161:
        /*00ec*/ 	.byte	0x04, 0x36
        /*00ee*/ 	.short	(.L_163 - .L_162)
.L_162:
        /*00f0*/ 	.word	0x00000008
.L_163:


//--------------------- .nv.info.ge_mul           --------------------------
	.section	.nv.info.ge_mul,"",@"SHT_CUDA_INFO"
	.sectionflags	@""
	.align	4


	//----- nvinfo : EIATTR_CUDA_API_VERSION
	.align		4
        /*0000*/ 	.byte	0x04, 0x37
        /*0002*/ 	.short	(.L_165 - .L_164)
.L_164:
        /*0004*/ 	.word	0x00000082


	//----- nvinfo : EIATTR_KPARAM_INFO
	.align		4
.L_165:
        /*0008*/ 	.byte	0x04, 0x17
        /*000a*/ 	.short	(.L_167 - .L_166)
.L_166:
        /*000c*/ 	.word	0x00000000
        /*0010*/ 	.short	0x000a
        /*0012*/ 	.short	0x0034
        /*0014*/ 	.byte	0x00, 0xf0, 0x11, 0x00


	//----- nvinfo : EIATTR_KPARAM_INFO
	.align		4
.L_167:
        /*0018*/ 	.byte	0x04, 0x17
        /*001a*/ 	.short	(.L_169 - .L_168)
.L_168:
        /*001c*/ 	.word	0x00000000
        /*0020*/ 	.short	0x0009
        /*0022*/ 	.short	0x0030
        /*0024*/ 	.byte	0x00, 0xf0, 0x11, 0x00


	//----- nvinfo : EIATTR_KPARAM_INFO
	.align		4
.L_169:
        /*0028*/ 	.byte	0x04, 0x17
        /*002a*/ 	.short	(.L_171 - .L_170)
.L_170:
        /*002c*/ 	.word	0x00000000
        /*0030*/ 	.short	0x0008
        /*0032*/ 	.short	0x0028
        /*0034*/ 	.byte	0x00, 0xf5, 0x21, 0x00


	//----- nvinfo : EIATTR_KPARAM_INFO
	.align		4
.L_171:
        /*0038*/ 	.byte	0x04, 0x17
        /*003a*/ 	.short	(.L_173 - .L_172)
.L_172:
        /*003c*/ 	.word	0x00000000
        /*0040*/ 	.short	0x0007
        /*0042*/ 	.short	0x0024
        /*0044*/ 	.byte	0x00, 0xf0, 0x11, 0x00


	//----- nvinfo : EIATTR_KPARAM_INFO
	.align		4
.L_173:
        /*0048*/ 	.byte	0x04, 0x17
        /*004a*/ 	.short	(.L_175 - .L_174)
.L_174:
        /*004c*/ 	.word	0x00000000
        /*0050*/ 	.short	0x0006
        /*0052*/ 	.short	0x0020
        /*0054*/ 	.byte	0x00, 0xf0, 0x11, 0x00


	//----- nvinfo : EIATTR_KPARAM_INFO
	.align		4
.L_175:
        /*0058*/ 	.byte	0x04, 0x17
        /*005a*/ 	.short	(.L_177 - .L_176)
.L_176:
        /*005c*/ 	.word	0x00000000
        /*0060*/ 	.short	0x0005
        /*0062*/ 	.short	0x0018
        /*0064*/ 	.byte	0x00, 0xf5, 0x21, 0x00


	//----- nvinfo : EIATTR_KPARAM_INFO
	.align		4
.L_177:
        /*0068*/ 	.byte	0x04, 0x17
        /*006a*/ 	.short	(.L_179 - .L_178)
.L_178:
        /*006c*/ 	.word	0x00000000
        /*0070*/ 	.short	0x0004
        /*0072*/ 	.short	0x0014
        /*0074*/ 	.byte	0x00, 0xf0, 0x11, 0x00


	//----- nvinfo : EIATTR_KPARAM_INFO
	.align		4
.L_179:
        /*0078*/ 	.byte	0x04, 0x17
        /*007a*/ 	.short	(.L_181 - .L_180)
.L_180:
        /*007c*/ 	.word	0x00000000
        /*0080*/ 	.short	0x0003
        /*0082*/ 	.short	0x0010
        /*0084*/ 	.byte	0x00, 0xf0, 0x11, 0x00


	//----- nvinfo : EIATTR_KPARAM_INFO
	.align		4
.L_181:
        /*0088*/ 	.byte	0x04, 0x17
        /*008a*/ 	.short	(.L_183 - .L_182)
.L_182:
        /*008c*/ 	.word	0x00000000
        /*0090*/ 	.short	0x0002
        /*0092*/ 	.short	0x0008
        /*0094*/ 	.byte	0x00, 0xf5, 0x21, 0x00


	//----- nvinfo : EIATTR_KPARAM_INFO
	.align		4
.L_183:
        /*0098*/ 	.byte	0x04, 0x17
        /*009a*/ 	.short	(.L_185 - .L_184)
.L_184:
        /*009c*/ 	.word	0x00000000
        /*00a0*/ 	.short	0x0001
        /*00a2*/ 	.short	0x0004
        /*00a4*/ 	.byte	0x00, 0xf0, 0x11, 0x00


	//----- nvinfo : EIATTR_KPARAM_INFO
	.align		4
.L_185:
        /*00a8*/ 	.byte	0x04, 0x17
        /*00aa*/ 	.short	(.L_187 - .L_186)
.L_186:
        /*00ac*/ 	.word	0x00000000
        /*00b0*/ 	.short	0x0000
        /*00b2*/ 	.short	0x0000
        /*00b4*/ 	.byte	0x00, 0xf0, 0x11, 0x00


	//----- nvinfo : EIATTR_SPARSE_MMA_MASK
	.align		4
.L_187:
        /*00b8*/ 	.byte	0x03, 0x50
        /*00ba*/ 	.short	0x0000


	//----- nvinfo : EIATTR_MAXREG_COUNT
	.align		4
        /*00bc*/ 	.byte	0x03, 0x1b
        /*00be*/ 	.short	0x00ff


	//----- nvinfo : EIATTR_MERCURY_ISA_VERSION
	.align		4
        /*00c0*/ 	.byte	0x03, 0x5f
        /*00c2*/ 	.short	0x0101


	//----- nvinfo : EIATTR_VRC_CTA_INIT_COUNT
	.align		4
        /*00c4*/ 	.byte	0x02, 0x4a
	.zero		1
	.zero		1


	//----- nvinfo : EIATTR_EXIT_INSTR_OFFSETS
	.align		4
        /*00c8*/ 	.byte	0x04, 0x1c
        /*00ca*/ 	.short	(.L_189 - .L_188)


	//   ....[0]....
.L_188:
        /*00cc*/ 	.word	0x000000c0


	//   ....[1]....
        /*00d0*/ 	.word	0x00000210


	//----- nvinfo : EIATTR_CBANK_PARAM_SIZE
	.align		4
.L_189:
        /*00d4*/ 	.byte	0x03, 0x19
        /*00d6*/ 	.short	0x0038


	//----- nvinfo : EIATTR_PARAM_CBANK
	.align		4
        /*00d8*/ 	.byte	0x04, 0x0a
        /*00da*/ 	.short	(.L_191 - .L_190)
	.align		4
.L_190:
        /*00dc*/ 	.word	index@(.nv.constant0.ge_mul)
        /*00e0*/ 	.short	0x0380
        /*00e2*/ 	.short	0x0038


	//----- nvinfo : EIATTR_SW_WAR
	.align		4
.L_191:
        /*00e4*/ 	.byte	0x04, 0x36
        /*00e6*/ 	.short	(.L_193 - .L_192)
.L_192:
        /*00e8*/ 	.word	0x00000008
.L_193:


//--------------------- .nv.info.ge_sqr           --------------------------
	.section	.nv.info.ge_sqr,"",@"SHT_CUDA_INFO"
	.sectionflags	@""
	.align	4


	//----- nvinfo : EIATTR_CUDA_API_VERSION
	.align		4
        /*0000*/ 	.byte	0x04, 0x37
        /*0002*/ 	.short	(.L_195 - .L_194)
.L_194:
        /*0004*/ 	.word	0x00000082


	//----- nvinfo : EIATTR_KPARAM_INFO
	.align		4
.L_195:
        /*0008*/ 	.byte	0x04, 0x17
        /*000a*/ 	.short	(.L_197 - .L_196)
.L_196:
        /*000c*/ 	.word	0x00000000
        /*0010*/ 	.short	0x0007
        /*0012*/ 	.short	0x0024
        /*0014*/ 	.byte	0x00, 0xf0, 0x11, 0x00


	//----- nvinfo : EIATTR_KPARAM_INFO
	.align		4
.L_197:
        /*0018*/ 	.byte	0x04, 0x17
        /*001a*/ 	.short	(.L_199 - .L_198)
.L_198:
        /*001c*/ 	.word	0x00000000
        /*0020*/ 	.short	0x0006
        /*0022*/ 	.short	0x0020
        /*0024*/ 	.byte	0x00, 0xf0, 0x11, 0x00


	//----- nvinfo : EIATTR_KPARAM_INFO
	.align		4
.L_199:
        /*0028*/ 	.byte	0x04, 0x17
        /*002a*/ 	.short	(.L_201 - .L_200)
.L_200:
        /*002c*/ 	.word	0x00000000
        /*0030*/ 	.short	0x0005
        /*0032*/ 	.short	0x0018
        /*0034*/ 	.byte	0x00, 0xf5, 0x21, 0x00


	//----- nvinfo : EIATTR_KPARAM_INFO
	.align		4
.L_201:
        /*0038*/ 	.byte	0x04, 0x17
        /*003a*/ 	.short	(.L_203 - .L_202)
.L_202:
        /*003c*/ 	.word	0x00000000
        /*0040*/ 	.short	0x0004
        /*0042*/ 	.short	0x0014
        /*0044*/ 	.byte	0x00, 0xf0, 0x11, 0x00


	//----- nvinfo : EIATTR_KPARAM_INFO
	.align		4
.L_203:
        /*0048*/ 	.byte	0x04, 0x17
        /*004a*/ 	.short	(.L_205 - .L_204)
.L_204:
        /*004c*/ 	.word	0x00000000
        /*0050*/ 	.short	0x0003
        /*0052*/ 	.short	0x0010
        /*0054*/ 	.byte	0x00, 0xf0, 0x11, 0x00


	//----- nvinfo : EIATTR_KPARAM_INFO
	.align		4
.L_205:
        /*0058*/ 	.byte	0x04, 0x17
        /*005a*/ 	.short	(.L_207 - .L_206)
.L_206:
        /*005c*/ 	.word	0x00000000
        /*0060*/ 	.short	0x0002
        /*0062*/ 	.short	0x0008
        /*0064*/ 	.byte	0x00, 0xf5, 0x21, 0x00


	//----- nvinfo : EIATTR_KPARAM_INFO
	.align		4
.L_207:
        /*0068*/ 	.byte	0x04, 0x17
        /*006a*/ 	.short	(.L_209 - .L_208)
.L_208:
        /*006c*/ 	.word	0x00000000
        /*0070*/ 	.short	0x0001
        /*0072*/ 	.short	0x0004
        /*0074*/ 	.byte	0x00, 0xf0, 0x11, 0x00


	//----- nvinfo : EIATTR_KPARAM_INFO
	.align		4
.L_209:
        /*0078*/ 	.byte	0x04, 0x17
        /*007a*/ 	.short	(.L_211 - .L_210)
.L_210:
        /*007c*/ 	.word	0x00000000
        /*0080*/ 	.short	0x0000
        /*0082*/ 	.short	0x0000
        /*0084*/ 	.byte	0x00, 0xf0, 0x11, 0x00


	//----- nvinfo : EIATTR_SPARSE_MMA_MASK
	.align		4
.L_211:
        /*0088*/ 	.byte	0x03, 0x50
        /*008a*/ 	.short	0x0000


	//----- nvinfo : EIATTR_MAXREG_COUNT
	.align		4
        /*008c*/ 	.byte	0x03, 0x1b
        /*008e*/ 	.short	0x00ff


	//----- nvinfo : EIATTR_MERCURY_ISA_VERSION
	.align		4
        /*0090*/ 	.byte	0x03, 0x5f
        /*0092*/ 	.short	0x0101


	//----- nvinfo : EIATTR_VRC_CTA_INIT_COUNT
	.align		4
        /*0094*/ 	.byte	0x02, 0x4a
	.zero		1
	.zero		1


	//----- nvinfo : EIATTR_EXIT_INSTR_OFFSETS
	.align		4
        /*0098*/ 	.byte	0x04, 0x1c
        /*009a*/ 	.short	(.L_213 - .L_212)


	//   ....[0]....
.L_212:
        /*009c*/ 	.word	0x000000c0


	//   ....[1]....
        /*00a0*/ 	.word	0x000001b0


	//----- nvinfo : EIATTR_CBANK_PARAM_SIZE
	.align		4
.L_213:
        /*00a4*/ 	.byte	0x03, 0x19
        /*00a6*/ 	.short	0x0028


	//----- nvinfo : EIATTR_PARAM_CBANK
	.align		4
        /*00a8*/ 	.byte	0x04, 0x0a
        /*00aa*/ 	.short	(.L_215 - .L_214)
	.align		4
.L_214:
        /*00ac*/ 	.word	index@(.nv.constant0.ge_sqr)
        /*00b0*/ 	.short	0x0380
        /*00b2*/ 	.short	0x0028


	//----- nvinfo : EIATTR_SW_WAR
	.align		4
.L_215:
        /*00b4*/ 	.byte	0x04, 0x36
        /*00b6*/ 	.short	(.L_217 - .L_216)
.L_216:
        /*00b8*/ 	.word	0x00000008
.L_217:


//--------------------- .nv.info.vector_relu      --------------------------
	.section	.nv.info.vector_relu,"",@"SHT_CUDA_INFO"
	.sectionflags	@""
	.align	4


	//----- nvinfo : EIATTR_CUDA_API_VERSION
	.align		4
        /*0000*/ 	.byte	0x04, 0x37
        /*0002*/ 	.short	(.L_219 - .L_218)
.L_218:
        /*0004*/ 	.word	0x00000082


	//----- nvinfo : EIATTR_KPARAM_INFO
	.align		4
.L_219:
        /*0008*/ 	.byte	0x04, 0x17
        /*000a*/ 	.short	(.L_221 - .L_220)
.L_220:
        /*000c*/ 	.word	0x00000000
        /*0010*/ 	.short	0x0009
        /*0012*/ 	.short	0x0034
        /*0014*/ 	.byte	0x00, 0xf0, 0x11, 0x00


	//----- nvinfo : EIATTR_KPARAM_INFO
	.align		4
.L_221:
        /*0018*/ 	.byte	0x04, 0x17
        /*001a*/ 	.short	(.L_223 - .L_222)
.L_222:
        /*001c*/ 	.word	0x00000000
        /*0020*/ 	.short	0x0008
        /*0022*/ 	.short	0x0030
        /*0024*/ 	.byte	0x00, 0xf0, 0x11, 0x00


	//----- nvinfo : EIATTR_KPARAM_INFO
	.align		4
.L_223:
        /*0028*/ 	.byte	0x04, 0x17
        /*002a*/ 	.short	(.L_225 - .L_224)
.L_224:
        /*002c*/ 	.word	0x00000000
        /*0030*/ 	.short	0x0007
        /*0032*/ 	.short	0x0028
        /*0034*/ 	.byte	0x00, 0xf5, 0x21, 0x00


	//----- nvinfo : EIATTR_KPARAM_INFO
	.align		4
.L_225:
        /*0038*/ 	.byte	0x04, 0x17
        /*003a*/ 	.short	(.L_227 - .L_226)
.L_226:
        /*003c*/ 	.word	0x00000000
        /*0040*/ 	.short	0x0006
        /*0042*/ 	.short	0x0024
        /*0044*/ 	.byte	0x00, 0xf0, 0x11, 0x00


	//----- nvinfo : EIATTR_KPARAM_INFO
	.align		4
.L_227:
        /*0048*/ 	.byte	0x04, 0x17
        /*004a*/ 	.short	(.L_229 - .L_228)
.L_228:
        /*004c*/ 	.word	0x00000000
        /*0050*/ 	.short	0x0005
        /*0052*/ 	.short	0x0020
        /*0054*/ 	.byte	0x00, 0xf0, 0x11, 0x00


	//----- nvinfo : EIATTR_KPARAM_INFO
	.align		4
.L_229:
        /*0058*/ 	.byte	0x04, 0x17
        /*005a*/ 	.short	(.L_231 - .L_230)
.L_230:
        /*005c*/ 	.word	0x00000000
        /*0060*/ 	.short	0x0004
        /*0062*/ 	.short	0x0018
        /*0064*/ 	.byte	0x00, 0xf5, 0x21, 0x00


	//----- nvinfo : EIATTR_KPARAM_INFO
	.align		4
.L_231:
        /*0068*/ 	.byte	0x04, 0x17
        /*006a*/ 	.short	(.L_233 - .L_232)
.L_232:
        /*006c*/ 	.word	0x00000000
        /*0070*/ 	.short	0x0003
        /*0072*/ 	.short	0x0014
        /*0074*/ 	.byte	0x00, 0xf0, 0x11, 0x00


	//----- nvinfo : EIATTR_KPARAM_INFO
	.align		4
.L_233:
        /*0078*/ 	.byte	0x04, 0x17
        /*007a*/ 	.short	(.L_235 - .L_234)
.L_234:
        /*007c*/ 	.word	0x00000000
        /*0080*/ 	.short	0x0002
        /*0082*/ 	.short	0x0010
        /*0084*/ 	.byte	0x00, 0xf0, 0x11, 0x00


	//----- nvinfo : EIATTR_KPARAM_INFO
	.align		4
.L_235:
        /*0088*/ 	.byte	0x04, 0x17
        /*008a*/ 	.short	(.L_237 - .L_236)
.L_236:
        /*008c*/ 	.word	0x00000000
        /*0090*/ 	.short	0x0001
        /*0092*/ 	.short	0x0008
        /*0094*/ 	.byte	0x00, 0xf5, 0x21, 0x00


	//----- nvinfo : EIATTR_KPARAM_INFO
	.align		4
.L_237:
        /*0098*/ 	.byte	0x04, 0x17
        /*009a*/ 	.short	(.L_239 - .L_238)
.L_238:
        /*009c*/ 	.word	0x00000000
        /*00a0*/ 	.short	0x0000
        /*00a2*/ 	.short	0x0000
        /*00a4*/ 	.byte	0x00, 0xf0, 0x11, 0x00


	//----- nvinfo : EIATTR_SPARSE_MMA_MASK
	.align		4
.L_239:
        /*00a8*/ 	.byte	0x03, 0x50
        /*00aa*/ 	.short	0x0000


	//----- nvinfo : EIATTR_MAXREG_COUNT
	.align		4
        /*00ac*/ 	.byte	0x03, 0x1b
        /*00ae*/ 	.short	0x00ff


	//----- nvinfo : EIATTR_MERCURY_ISA_VERSION
	.align		4
        /*00b0*/ 	.byte	0x03, 0x5f
        /*00b2*/ 	.short	0x0101


	//----- nvinfo : EIATTR_VRC_CTA_INIT_COUNT
	.align		4
        /*00b4*/ 	.byte	0x02, 0x4a
	.zero		1
	.zero		1


	//----- nvinfo : EIATTR_EXIT_INSTR_OFFSETS
	.align		4
        /*00b8*/ 	.byte	0x04, 0x1c
        /*00ba*/ 	.short	(.L_241 - .L_240)


	//   ....[0]....
.L_240:
        /*00bc*/ 	.word	0x00000070


	//   ....[1]....
        /*00c0*/ 	.word	0x000001a0


	//----- nvinfo : EIATTR_CBANK_PARAM_SIZE
	.align		4
.L_241:
        /*00c4*/ 	.byte	0x03, 0x19
        /*00c6*/ 	.short	0x0038


	//----- nvinfo : EIATTR_PARAM_CBANK
	.align		4
        /*00c8*/ 	.byte	0x04, 0x0a
        /*00ca*/ 	.short	(.L_243 - .L_242)
	.align		4
.L_242:
        /*00cc*/ 	.word	index@(.nv.constant0.vector_relu)
        /*00d0*/ 	.short	0x0380
        /*00d2*/ 	.short	0x0038


	//----- nvinfo : EIATTR_SW_WAR
	.align		4
.L_243:
        /*00d4*/ 	.byte	0x04, 0x36
        /*00d6*/ 	.short	(.L_245 - .L_244)
.L_244:
        /*00d8*/ 	.word	0x00000008
.L_245:


//--------------------- .nv.info.vector_scale_shift --------------------------
	.section	.nv.info.vector_scale_shift,"",@"SHT_CUDA_INFO"
	.sectionflags	@""
	.align	4


	//----- nvinfo : EIATTR_CUDA_API_VERSION
	.align		4
        /*0000*/ 	.byte	0x04, 0x37
        /*0002*/ 	.short	(.L_247 - .L_246)
.L_246:
        /*0004*/ 	.word	0x00000082


	//----- nvinfo : EIATTR_KPARAM_INFO
	.align		4
.L_247:
        /*0008*/ 	.byte	0x04, 0x17
        /*000a*/ 	.short	(.L_249 - .L_248)
.L_248:
        /*000c*/ 	.word	0x00000000
        /*0010*/ 	.short	0x000a
        /*0012*/ 	.short	0x0034
        /*0014*/ 	.byte	0x00, 0xf0, 0x11, 0x00


	//----- nvinfo : EIATTR_KPARAM_INFO
	.align		4
.L_249:
        /*0018*/ 	.byte	0x04, 0x17
        /*001a*/ 	.short	(.L_251 - .L_250)
.L_250:
        /*001c*/ 	.word	0x00000000
        /*0020*/ 	.short	0x0009
        /*0022*/ 	.short	0x0030
        /*0024*/ 	.byte	0x00, 0xf0, 0x11, 0x00


	//----- nvinfo : EIATTR_KPARAM_INFO
	.align		4
.L_251:
        /*0028*/ 	.byte	0x04, 0x17
        /*002a*/ 	.short	(.L_253 - .L_252)
.L_252:
        /*002c*/ 	.word	0x00000000
        /*0030*/ 	.short	0x0008
        /*0032*/ 	.short	0x0028
        /*0034*/ 	.byte	0x00, 0xf5, 0x21, 0x00


	//----- nvinfo : EIATTR_KPARAM_INFO
	.align		4
.L_253:
        /*0038*/ 	.byte	0x04, 0x17
        /*003a*/ 	.short	(.L_255 - .L_254)
.L_254:
        /*003c*/ 	.word	0x00000000
        /*0040*/ 	.short	0x0007
        /*0042*/ 	.short	0x0024
        /*0044*/ 	.byte	0x00, 0xf0, 0x11, 0x00


	//----- nvinfo : EIATTR_KPARAM_INFO
	.align		4
.L_255:
        /*0048*/ 	.byte	0x04, 0x17
        /*004a*/ 	.short	(.L_257 - .L_256)
.L_256:
        /*004c*/ 	.word	0x00000000
        /*0050*/ 	.short	0x0006
        /*0052*/ 	.short	0x0020
        /*0054*/ 	.byte	0x00, 0xf0, 0x11, 0x00


	//----- nvinfo : EIATTR_KPARAM_INFO
	.align		4
.L_257:
        /*0058*/ 	.byte	0x04, 0x17
        /*005a*/ 	.short	(.L_259 - .L_258)
.L_258:
        /*005c*/ 	.word	0x00000000
        /*0060*/ 	.short	0x0005
        /*0062*/ 	.short	0x001c
        /*0064*/ 	.byte	0x00, 0xf0, 0x11, 0x00


	//----- nvinfo : EIATTR_KPARAM_INFO
	.align		4
.L_259:
        /*0068*/ 	.byte	0x04, 0x17
        /*006a*/ 	.short	(.L_261 - .L_260)
.L_260:
        /*006c*/ 	.word	0x00000000
        /*0070*/ 	.short	0x0004
        /*0072*/ 	.short	0x0018
        /*0074*/ 	.byte	0x00, 0xf0, 0x11, 0x00


	//----- nvinfo : EIATTR_KPARAM_INFO
	.align		4
.L_261:
        /*0078*/ 	.byte	0x04, 0x17
        /*007a*/ 	.short	(.L_263 - .L_262)
.L_262:
        /*007c*/ 	.word	0x00000000
        /*0080*/ 	.short	0x0003
        /*0082*/ 	.short	0x0014
        /*0084*/ 	.byte	0x00, 0xf0, 0x11, 0x00


	//----- nvinfo : EIATTR_KPARAM_INFO
	.align		4
.L_263:
        /*0088*/ 	.byte	0x04, 0x17
        /*008a*/ 	.short	(.L_265 - .L_264)
.L_264:
        /*008c*/ 	.word	0x00000000
        /*0090*/ 	.short	0x0002
        /*0092*/ 	.short	0x0010
        /*0094*/ 	.byte	0x00, 0xf0, 0x11, 0x00


	//----- nvinfo : EIATTR_KPARAM_INFO
	.align		4
.L_265:
        /*0098*/ 	.byte	0x04, 0x17
        /*009a*/ 	.short	(.L_267 - .L_266)
.L_266:
        /*009c*/ 	.word	0x00000000
        /*00a0*/ 	.short	0x0001
        /*00a2*/ 	.short	0x0008
        /*00a4*/ 	.byte	0x00, 0xf5, 0x21, 0x00


	//----- nvinfo : EIATTR_KPARAM_INFO
	.align		4
.L_267:
        /*00a8*/ 	.byte	0x04, 0x17
        /*00aa*/ 	.short	(.L_269 - .L_268)
.L_268:
        /*00ac*/ 	.word	0x00000000
        /*00b0*/ 	.short	0x0000
        /*00b2*/ 	.short	0x0000
        /*00b4*/ 	.byte	0x00, 0xf0, 0x11, 0x00


	//----- nvinfo : EIATTR_SPARSE_MMA_MASK
	.align		4
.L_269:
        /*00b8*/ 	.byte	0x03, 0x50
        /*00ba*/ 	.short	0x0000


	//----- nvinfo : EIATTR_MAXREG_COUNT
	.align		4
        /*00bc*/ 	.byte	0x03, 0x1b
        /*00be*/ 	.short	0x00ff


	//----- nvinfo : EIATTR_MERCURY_ISA_VERSION
	.align		4
        /*00c0*/ 	.byte	0x03, 0x5f
        /*00c2*/ 	.short	0x0101


	//----- nvinfo : EIATTR_VRC_CTA_INIT_COUNT
	.align		4
        /*00c4*/ 	.byte	0x02, 0x4a
	.zero		1
	.zero		1


	//----- nvinfo : EIATTR_EXIT_INSTR_OFFSETS
	.align		4
        /*00c8*/ 	.byte	0x04, 0x1c
        /*00ca*/ 	.short	(.L_271 - .L_270)


	//   ....[0]....
.L_270:
        /*00cc*/ 	.word	0x00000070


	//   ....[1]....
        /*00d0*/ 	.word	0x00000150


	//----- nvinfo : EIATTR_CBANK_PARAM_SIZE
	.align		4
.L_271:
        /*00d4*/ 	.byte	0x03, 0x19
        /*00d6*/ 	.short	0x0038


	//----- nvinfo : EIATTR_PARAM_CBANK
	.align		4
        /*00d8*/ 	.byte	0x04, 0x0a
        /*00da*/ 	.short	(.L_273 - .L_272)
	.align		4
.L_272:
        /*00dc*/ 	.word	index@(.nv.constant0.vector_scale_shift)
        /*00e0*/ 	.short	0x0380
        /*00e2*/ 	.short	0x0038


	//----- nvinfo : EIATTR_SW_WAR
	.align		4
.L_273:
        /*00e4*/ 	.byte	0x04, 0x36
        /*00e6*/ 	.short	(.L_275 - .L_274)
.L_274:
        /*00e8*/ 	.word	0x00000008
.L_275:


//--------------------- .nv.info.vector_inv       --------------------------
	.section	.nv.info.vector_inv,"",@"SHT_CUDA_INFO"
	.sectionflags	@""
	.align	4


	//----- nvinfo : EIATTR_CUDA_API_VERSION
	.align		4
        /*0000*/ 	.byte	0x04, 0x37
        /*0002*/ 	.short	(.L_277 - .L_276)
.L_276:
        /*0004*/ 	.word	0x00000082


	//----- nvinfo : EIATTR_KPARAM_INFO
	.align		4
.L_277:
        /*0008*/ 	.byte	0x04, 0x17
        /*000a*/ 	.short	(.L_279 - .L_278)
.L_278:
        /*000c*/ 	.word	0x00000000
        /*0010*/ 	.short	0x0006
        /*0012*/ 	.short	0x0024
        /*0014*/ 	.byte	0x00, 0xf0, 0x11, 0x00


	//----- nvinfo : EIATTR_KPARAM_INFO
	.align		4
.L_279:
        /*0018*/ 	.byte	0x04, 0x17
        /*001a*/ 	.short	(.L_281 - .L_280)
.L_280:
        /*001c*/ 	.word	0x00000000
        /*0020*/ 	.short	0x0005
        /*0022*/ 	.short	0x0020
        /*0024*/ 	.byte	0x00, 0xf0, 0x11, 0x00


	//----- nvinfo : EIATTR_KPARAM_INFO
	.align		4
.L_281:
        /*0028*/ 	.byte	0x04, 0x17
        /*002a*/ 	.short	(.L_283 - .L_282)
.L_282:
        /*002c*/ 	.word	0x00000000
        /*0030*/ 	.short	0x0004
        /*0032*/ 	.short	0x0018
        /*0034*/ 	.byte	0x00, 0xf5, 0x21, 0x00


	//----- nvinfo : EIATTR_KPARAM_INFO
	.align		4
.L_283:
        /*0038*/ 	.byte	0x04, 0x17
        /*003a*/ 	.short	(.L_285 - .L_284)
.L_284:
        /*003c*/ 	.word	0x00000000
        /*0040*/ 	.short	0x0003
        /*0042*/ 	.short	0x0014
        /*0044*/ 	.byte	0x00, 0xf0, 0x11, 0x00


	//----- nvinfo : EIATTR_KPARAM_INFO
	.align		4
.L_285:
        /*0048*/ 	.byte	0x04, 0x17
        /*004a*/ 	.short	(.L_287 - .L_286)
.L_286:
        /*004c*/ 	.word	0x00000000
        /*0050*/ 	.short	0x0002
        /*0052*/ 	.short	0x0010
        /*0054*/ 	.byte	0x00, 0xf0, 0x11, 0x00


	//----- nvinfo : EIATTR_KPARAM_INFO
	.align		4
.L_287:
        /*0058*/ 	.byte	0x04, 0x17
        /*005a*/ 	.short	(.L_289 - .L_288)
.L_288:
        /*005c*/ 	.word	0x00000000
        /*0060*/ 	.short	0x0001
        /*0062*/ 	.short	0x0008
        /*0064*/ 	.byte	0x00, 0xf5, 0x21, 0x00


	//----- nvinfo : EIATTR_KPARAM_INFO
	.align		4
.L_289:
        /*0068*/ 	.byte	0x04, 0x17
        /*006a*/ 	.short	(.L_291 - .L_290)
.L_290:
        /*006c*/ 	.word	0x00000000
        /*0070*/ 	.short	0x0000
        /*0072*/ 	.short	0x0000
        /*0074*/ 	.byte	0x00, 0xf0, 0x11, 0x00


	//----- nvinfo : EIATTR_SPARSE_MMA_MASK
	.align		4
.L_291:
        /*0078*/ 	.byte	0x03, 0x50
        /*007a*/ 	.short	0x0000


	//----- nvinfo : EIATTR_MAXREG_COUNT
	.align		4
        /*007c*/ 	.byte	0x03, 0x1b
        /*007e*/ 	.short	0x00ff


	//----- nvinfo : EIATTR_MERCURY_ISA_VERSION
	.align		4
        /*0080*/ 	.byte	0x03, 0x5f
        /*0082*/ 	.short	0x0101


	//----- nvinfo : EIATTR_VRC_CTA_INIT_COUNT
	.align		4
        /*0084*/ 	.byte	0x02, 0x4a
	.zero		1
	.zero		1


	//----- nvinfo : EIATTR_EXIT_INSTR_OFFSETS
	.align		4
        /*0088*/ 	.byte	0x04, 0x1c
        /*008a*/ 	.short	(.L_293 - .L_292)


	//   ....[0]....
.L_292:
        /*008c*/ 	.word	0x00000070


	//   ....[1]....
        /*0090*/ 	.word	0x00000200


	//----- nvinfo : EIATTR_CRS_STACK_SIZE
	.align		4
.L_293:
        /*0094*/ 	.byte	0x04, 0x1e
        /*0096*/ 	.short	(.L_295 - .L_294)
.L_294:
        /*0098*/ 	.word	0x00000000


	//----- nvinfo : EIATTR_CBANK_PARAM_SIZE
	.align		4
.L_295:
        /*009c*/ 	.byte	0x03, 0x19
        /*009e*/ 	.short	0x0028


	//----- nvinfo : EIATTR_PARAM_CBANK
	.align		4
        /*00a0*/ 	.byte	0x04, 0x0a
        /*00a2*/ 	.short	(.L_297 - .L_296)
	.align		4
.L_296:
        /*00a4*/ 	.word	index@(.nv.constant0.vector_inv)
        /*00a8*/ 	.short	0x0380
        /*00aa*/ 	.short	0x0028


	//----- nvinfo : EIATTR_SW_WAR
	.align		4
.L_297:
        /*00ac*/ 	.byte	0x04, 0x36
        /*00ae*/ 	.short	(.L_299 - .L_298)
.L_298:
        /*00b0*/ 	.word	0x00000008
.L_299:


//--------------------- .nv.info.vector_div       --------------------------
	.section	.nv.info.vector_div,"",@"SHT_CUDA_INFO"
	.sectionflags	@""
	.align	4


	//----- nvinfo : EIATTR_CUDA_API_VERSION
	.align		4
        /*0000*/ 	.byte	0x04, 0x37
        /*0002*/ 	.short	(.L_301 - .L_300)
.L_300:
        /*0004*/ 	.word	0x00000082


	//----- nvinfo : EIATTR_KPARAM_INFO
	.align		4
.L_301:
        /*0008*/ 	.byte	0x04, 0x17
        /*000a*/ 	.short	(.L_303 - .L_302)
.L_302:
        /*000c*/ 	.word	0x00000000
        /*0010*/ 	.short	0x0009
        /*0012*/ 	.short	0x0034
        /*0014*/ 	.byte	0x00, 0xf0, 0x11, 0x00


	//----- nvinfo : EIATTR_KPARAM_INFO
	.align		4
.L_303:
        /*0018*/ 	.byte	0x04, 0x17
        /*001a*/ 	.short	(.L_305 - .L_304)
.L_304:
        /*001c*/ 	.word	0x00000000
        /*0020*/ 	.short	0x0008
        /*0022*/ 	.short	0x0030
        /*0024*/ 	.byte	0x00, 0xf0, 0x11, 0x00


	//----- nvinfo : EIATTR_KPARAM_INFO
	.align		4
.L_305:
        /*0028*/ 	.byte	0x04, 0x17
        /*002a*/ 	.short	(.L_307 - .L_306)
.L_306:
        /*002c*/ 	.word	0x00000000
        /*0030*/ 	.short	0x0007
        /*0032*/ 	.short	0x0028
        /*0034*/ 	.byte	0x00, 0xf5, 0x21, 0x00


	//----- nvinfo : EIATTR_KPARAM_INFO
	.align		4
.L_307:
        /*0038*/ 	.byte	0x04, 0x17
        /*003a*/ 	.short	(.L_309 - .L_308)
.L_308:
        /*003c*/ 	.word	0x00000000
        /*0040*/ 	.short	0x0006
        /*0042*/ 	.short	0x0024
        /*0044*/ 	.byte	0x00, 0xf0, 0x11, 0x00


	//----- nvinfo : EIATTR_KPARAM_INFO
	.align		4
.L_309:
        /*0048*/ 	.byte	0x04, 0x17
        /*004a*/ 	.short	(.L_311 - .L_310)
.L_310:
        /*004c*/ 	.word	0x00000000
        /*0050*/ 	.short	0x0005
        /*0052*/ 	.short	0x0020
        /*0054*/ 	.byte	0x00, 0xf0, 0x11, 0x00


	//----- nvinfo : EIATTR_KPARAM_INFO
	.align		4
.L_311:
        /*0058*/ 	.byte	0x04, 0x17
        /*005a*/ 	.short	(.L_313 - .L_312)
.L_312:
        /*005c*/ 	.word	0x00000000
        /*0060*/ 	.short	0x0004
        /*0062*/ 	.short	0x0018
        /*0064*/ 	.byte	0x00, 0xf5, 0x21, 0x00


	//----- nvinfo : EIATTR_KPARAM_INFO
	.align		4
.L_313:
        /*0068*/ 	.byte	0x04, 0x17
        /*006a*/ 	.short	(.L_315 - .L_314)
.L_314:
        /*006c*/ 	.word	0x00000000
        /*0070*/ 	.short	0x0003
        /*0072*/ 	.short	0x0014
        /*0074*/ 	.byte	0x00, 0xf0, 0x11, 0x00


	//----- nvinfo : EIATTR_KPARAM_INFO
	.align		4
.L_315:
        /*0078*/ 	.byte	0x04, 0x17
        /*007a*/ 	.short	(.L_317 - .L_316)
.L_316:
        /*007c*/ 	.word	0x00000000
        /*0080*/ 	.short	0x0002
        /*0082*/ 	.short	0x0010
        /*0084*/ 	.byte	0x00, 0xf0, 0x11, 0x00


	//----- nvinfo : EIATTR_KPARAM_INFO
	.align		4
.L_317:
        /*0088*/ 	.byte	0x04, 0x17
        /*008a*/ 	.short	(.L_319 - .L_318)
.L_318:
        /*008c*/ 	.word	0x00000000
        /*0090*/ 	.short	0x0001
        /*0092*/ 	.short	0x0008
        /*0094*/ 	.byte	0x00, 0xf5, 0x21, 0x00


	//----- nvinfo : EIATTR_KPARAM_INFO
	.align		4
.L_319:
        /*0098*/ 	.byte	0x04, 0x17
        /*009a*/ 	.short	(.L_321 - .L_320)
.L_320:
        /*009c*/ 	.word	0x00000000
        /*00a0*/ 	.short	0x0000
        /*00a2*/ 	.short	0x0000
        /*00a4*/ 	.byte	0x00, 0xf0, 0x11, 0x00


	//----- nvinfo : EIATTR_SPARSE_MMA_MASK
	.align		4
.L_321:
        /*00a8*/ 	.byte	0x03, 0x50
        /*00aa*/ 	.short	0x0000


	//----- nvinfo : EIATTR_MAXREG_COUNT
	.align		4
        /*00ac*/ 	.byte	0x03, 0x1b
        /*00ae*/ 	.short	0x00ff


	//----- nvinfo : EIATTR_MERCURY_ISA_VERSION
	.align		4
        /*00b0*/ 	.byte	0x03, 0x5f
        /*00b2*/ 	.short	0x0101


	//----- nvinfo : EIATTR_VRC_CTA_INIT_COUNT
	.align		4
        /*00b4*/ 	.byte	0x02, 0x4a
	.zero		1
	.zero		1


	//----- nvinfo : EIATTR_EXIT_INSTR_OFFSETS
	.align		4
        /*00b8*/ 	.byte	0x04, 0x1c
        /*00ba*/ 	.short	(.L_323 - .L_322)


	//   ....[0]....
.L_322:
        /*00bc*/ 	.word	0x00000070


	//   ....[1]....
        /*00c0*/ 	.word	0x00000250


	//----- nvinfo : EIATTR_CRS_STACK_SIZE
	.align		4
.L_323:
        /*00c4*/ 	.byte	0x04, 0x1e
        /*00c6*/ 	.short	(.L_325 - .L_324)
.L_324:
        /*00c8*/ 	.word	0x00000000


	//----- nvinfo : EIATTR_CBANK_PARAM_SIZE
	.align		4
.L_325:
        /*00cc*/ 	.byte	0x03, 0x19
        /*00ce*/ 	.short	0x0038


	//----- nvinfo : EIATTR_PARAM_CBANK
	.align		4
        /*00d0*/ 	.byte	0x04, 0x0a
        /*00d2*/ 	.short	(.L_327 - .L_326)
	.align		4
.L_326:
        /*00d4*/ 	.word	index@(.nv.constant0.vector_div)
        /*00d8*/ 	.short	0x0380
        /*00da*/ 	.short	0x0038


	//----- nvinfo : EIATTR_SW_WAR
	.align		4
.L_327:
        /*00dc*/ 	.byte	0x04, 0x36
        /*00de*/ 	.short	(.L_329 - .L_328)
.L_328:
        /*00e0*/ 	.word	0x00000008
.L_329:


//--------------------- .nv.info.vector_mul       --------------------------
	.section	.nv.info.vector_mul,"",@"SHT_CUDA_INFO"
	.sectionflags	@""
	.align	4


	//----- nvinfo : EIATTR_CUDA_API_VERSION
	.align		4
        /*0000*/ 	.byte	0x04, 0x37
        /*0002*/ 	.short	(.L_331 - .L_330)
.L_330:
        /*0004*/ 	.word	0x00000082


	//----- nvinfo : EIATTR_KPARAM_INFO
	.align		4
.L_331:
        /*0008*/ 	.byte	0x04, 0x17
        /*000a*/ 	.short	(.L_333 - .L_332)
.L_332:
        /*000c*/ 	.word	0x00000000
        /*0010*/ 	.short	0x0009
        /*0012*/ 	.short	0x0034
        /*0014*/ 	.byte	0x00, 0xf0, 0x11, 0x00


	//----- nvinfo : EIATTR_KPARAM_INFO
	.align		4
.L_333:
        /*0018*/ 	.byte	0x04, 0x17
        /*001a*/ 	.short	(.L_335 - .L_334)
.L_334:
        /*001c*/ 	.word	0x00000000
        /*0020*/ 	.short	0x0008
        /*0022*/ 	.short	0x0030
        /*0024*/ 	.byte	0x00, 0xf0, 0x11, 0x00


	//----- nvinfo : EIATTR_KPARAM_INFO
	.align		4
.L_335:
        /*0028*/ 	.byte	0x04, 0x17
        /*002a*/ 	.short	(.L_337 - .L_336)
.L_336:
        /*002c*/ 	.word	0x00000000
        /*0030*/ 	.short	0x0007
        /*0032*/ 	.short	0x0028
        /*0034*/ 	.byte	0x00, 0xf5, 0x21, 0x00


	//----- nvinfo : EIATTR_KPARAM_INFO
	.align		4
.L_337:
        /*0038*/ 	.byte	0x04, 0x17
        /*003a*/ 	.short	(.L_339 - .L_338)
.L_338:
        /*003c*/ 	.word	0x00000000
        /*0040*/ 	.short	0x0006
        /*0042*/ 	.short	0x0024
        /*0044*/ 	.byte	0x00, 0xf0, 0x11, 0x00


	//----- nvinfo : EIATTR_KPARAM_INFO
	.align		4
.L_339:
        /*0048*/ 	.byte	0x04, 0x17
        /*004a*/ 	.short	(.L_341 - .L_340)
.L_340:
        /*004c*/ 	.word	0x00000000
        /*0050*/ 	.short	0x0005
        /*0052*/ 	.short	0x0020
        /*0054*/ 	.byte	0x00, 0xf0, 0x11, 0x00


	//----- nvinfo : EIATTR_KPARAM_INFO
	.align		4
.L_341:
        /*0058*/ 	.byte	0x04, 0x17
        /*005a*/ 	.short	(.L_343 - .L_342)
.L_342:
        /*005c*/ 	.word	0x00000000
        /*0060*/ 	.short	0x0004
        /*0062*/ 	.short	0x0018
        /*0064*/ 	.byte	0x00, 0xf5, 0x21, 0x00


	//----- nvinfo : EIATTR_KPARAM_INFO
	.align		4
.L_343:
        /*0068*/ 	.byte	0x04, 0x17
        /*006a*/ 	.short	(.L_345 - .L_344)
.L_344:
        /*006c*/ 	.word	0x00000000
        /*0070*/ 	.short	0x0003
        /*0072*/ 	.short	0x0014
        /*0074*/ 	.byte	0x00, 0xf0, 0x11, 0x00


	//----- nvinfo : EIATTR_KPARAM_INFO
	.align		4
.L_345:
        /*0078*/ 	.byte	0x04, 0x17
        /*007a*/ 	.short	(.L_347 - .L_346)
.L_346:
        /*007c*/ 	.word	0x00000000
        /*0080*/ 	.short	0x0002
        /*0082*/ 	.short	0x0010
        /*0084*/ 	.byte	0x00, 0xf0, 0x11, 0x00


	//----- nvinfo : EIATTR_KPARAM_INFO
	.align		4
.L_347:
        /*0088*/ 	.byte	0x04, 0x17
        /*008a*/ 	.short	(.L_349 - .L_348)
.L_348:
        /*008c*/ 	.word	0x00000000
        /*0090*/ 	.short	0x0001
        /*0092*/ 	.short	0x0008
        /*0094*/ 	.byte	0x00, 0xf5, 0x21, 0x00


	//----- nvinfo : EIATTR_KPARAM_INFO
	.align		4
.L_349:
        /*0098*/ 	.byte	0x04, 0x17
        /*009a*/ 	.short	(.L_351 - .L_350)
.L_350:
        /*009c*/ 	.word	0x00000000
        /*00a0*/ 	.short	0x0000
        /*00a2*/ 	.short	0x0000
        /*00a4*/ 	.byte	0x00, 0xf0, 0x11, 0x00


	//----- nvinfo : EIATTR_SPARSE_MMA_MASK
	.align		4
.L_351:
        /*00a8*/ 	.byte	0x03, 0x50
        /*00aa*/ 	.short	0x0000


	//----- nvinfo : EIATTR_MAXREG_COUNT
	.align		4
        /*00ac*/ 	.byte	0x03, 0x1b
        /*00ae*/ 	.short	0x00ff


	//----- nvinfo : EIATTR_MERCURY_ISA_VERSION
	.align		4
        /*00b0*/ 	.byte	0x03, 0x5f
        /*00b2*/ 	.short	0x0101


	//----- nvinfo : EIATTR_VRC_CTA_INIT_COUNT
	.align		4
        /*00b4*/ 	.byte	0x02, 0x4a
	.zero		1
	.zero		1


	//----- nvinfo : EIATTR_EXIT_INSTR_OFFSETS
	.align		4
        /*00b8*/ 	.byte	0x04, 0x1c
        /*00ba*/ 	.short	(.L_353 - .L_352)


	//   ....[0]....
.L_352:
        /*00bc*/ 	.word	0x00000070


	//   ....[1]....
        /*00c0*/ 	.word	0x00000190


	//----- nvinfo : EIATTR_CBANK_PARAM_SIZE
	.align		4
.L_353:
        /*00c4*/ 	.byte	0x03, 0x19
        /*00c6*/ 	.short	0x0038


	//----- nvinfo : EIATTR_PARAM_CBANK
	.align		4
        /*00c8*/ 	.byte	0x04, 0x0a
        /*00ca*/ 	.short	(.L_355 - .L_354)
	.align		4
.L_354:
        /*00cc*/ 	.word	index@(.nv.constant0.vector_mul)
        /*00d0*/ 	.short	0x0380
        /*00d2*/ 	.short	0x0038


	//----- nvinfo : EIATTR_SW_WAR
	.align		4
.L_355:
        /*00d4*/ 	.byte	0x04, 0x36
        /*00d6*/ 	.short	(.L_357 - .L_356)
.L_356:
        /*00d8*/ 	.word	0x00000008
.L_357:


//--------------------- .nv.info.vector_sqr       --------------------------
	.section	.nv.info.vector_sqr,"",@"SHT_CUDA_INFO"
	.sectionflags	@""
	.align	4


	//----- nvinfo : EIATTR_CUDA_API_VERSION
	.align		4
        /*0000*/ 	.byte	0x04, 0x37
        /*0002*/ 	.short	(.L_359 - .L_358)
.L_358:
        /*0004*/ 	.word	0x00000082


	//----- nvinfo : EIATTR_KPARAM_INFO
	.align		4
.L_359:
        /*0008*/ 	.byte	0x04, 0x17
        /*000a*/ 	.short	(.L_361 - .L_360)
.L_360:
        /*000c*/ 	.word	0x00000000
        /*0010*/ 	.short	0x0006
        /*0012*/ 	.short	0x0024
        /*0014*/ 	.byte	0x00, 0xf0, 0x11, 0x00


	//----- nvinfo : EIATTR_KPARAM_INFO
	.align		4
.L_361:
        /*0018*/ 	.byte	0x04, 0x17
        /*001a*/ 	.short	(.L_363 - .L_362)
.L_362:
        /*001c*/ 	.word	0x00000000
        /*0020*/ 	.short	0x0005
        /*0022*/ 	.short	0x0020
        /*0024*/ 	.byte	0x00, 0xf0, 0x11, 0x00


	//----- nvinfo : EIATTR_KPARAM_INFO
	.align		4
.L_363:
        /*0028*/ 	.byte	0x04, 0x17
        /*002a*/ 	.short	(.L_365 - .L_364)
.L_364:
        /*002c*/ 	.word	0x00000000
        /*0030*/ 	.short	0x0004
        /*0032*/ 	.short	0x0018
        /*0034*/ 	.byte	0x00, 0xf5, 0x21, 0x00


	//----- nvinfo : EIATTR_KPARAM_INFO
	.align		4
.L_365:
        /*0038*/ 	.byte	0x04, 0x17
        /*003a*/ 	.short	(.L_367 - .L_366)
.L_366:
        /*003c*/ 	.word	0x00000000
        /*0040*/ 	.short	0x0003
        /*0042*/ 	.short	0x0014
        /*0044*/ 	.byte	0x00, 0xf0, 0x11, 0x00


	//----- nvinfo : EIATTR_KPARAM_INFO
	.align		4
.L_367:
        /*0048*/ 	.byte	0x04, 0x17
        /*004a*/ 	.short	(.L_369 - .L_368)
.L_368:
        /*004c*/ 	.word	0x00000000
        /*0050*/ 	.short	0x0002
        /*0052*/ 	.short	0x0010
        /*0054*/ 	.byte	0x00, 0xf0, 0x11, 0x00


	//----- nvinfo : EIATTR_KPARAM_INFO
	.align		4
.L_369:
        /*0058*/ 	.byte	0x04, 0x17
        /*005a*/ 	.short	(.L_371 - .L_370)
.L_370:
        /*005c*/ 	.word	0x00000000
        /*0060*/ 	.short	0x0001
        /*0062*/ 	.short	0x0008
        /*0064*/ 	.byte	0x00, 0xf5, 0x21, 0x00


	//----- nvinfo : EIATTR_KPARAM_INFO
	.align		4
.L_371:
        /*0068*/ 	.byte	0x04, 0x17
        /*006a*/ 	.short	(.L_373 - .L_372)
.L_372:
        /*006c*/ 	.word	0x00000000
        /*0070*/ 	.short	0x0000
        /*0072*/ 	.short	0x0000
        /*0074*/ 	.byte	0x00, 0xf0, 0x11, 0x00


	//----- nvinfo : EIATTR_SPARSE_MMA_MASK
	.align		4
.L_373:
        /*0078*/ 	.byte	0x03, 0x50
        /*007a*/ 	.short	0x0000


	//----- nvinfo : EIATTR_MAXREG_COUNT
	.align		4
        /*007c*/ 	.byte	0x03, 0x1b
        /*007e*/ 	.short	0x00ff


	//----- nvinfo : EIATTR_MERCURY_ISA_VERSION
	.align		4
        /*0080*/ 	.byte	0x03, 0x5f
        /*0082*/ 	.short	0x0101


	//----- nvinfo : EIATTR_VRC_CTA_INIT_COUNT
	.align		4
        /*0084*/ 	.byte	0x02, 0x4a
	.zero		1
	.zero		1


	//----- nvinfo : EIATTR_EXIT_INSTR_OFFSETS
	.align		4
        /*0088*/ 	.byte	0x04, 0x1c
        /*008a*/ 	.short	(.L_375 - .L_374)


	//   ....[0]....
.L_374:
        /*008c*/ 	.word	0x00000070


	//   ....[1]....
        /*0090*/ 	.word	0x00000140


	//----- nvinfo : EIATTR_CBANK_PARAM_SIZE
	.align		4
.L_375:
        /*0094*/ 	.byte	0x03, 0x19
        /*0096*/ 	.short	0x0028


	//----- nvinfo : EIATTR_PARAM_CBANK
	.align		4
        /*0098*/ 	.byte	0x04, 0x0a
        /*009a*/ 	.short	(.L_377 - .L_376)
	.align		4
.L_376:
        /*009c*/ 	.word	index@(.nv.constant0.vector_sqr)
        /*00a0*/ 	.short	0x0380
        /*00a2*/ 	.short	0x0028


	//----- nvinfo : EIATTR_SW_WAR
	.align		4
.L_377:
        /*00a4*/ 	.byte	0x04, 0x36
        /*00a6*/ 	.short	(.L_379 - .L_378)
.L_378:
        /*00a8*/ 	.word	0x00000008
.L_379:


//--------------------- .nv.callgraph             --------------------------
	.section	.nv.callgraph,"",@"SHT_CUDA_CALLGRAPH"
	.align	4
	.sectionentsize	8
	.align		4
        /*0000*/ 	.word	0x00000000
	.align		4
        /*0004*/ 	.word	0xffffffff
	.align		4
        /*0008*/ 	.word	0x00000000
	.align		4
        /*000c*/ 	.word	0xfffffffe
	.align		4
        /*0010*/ 	.word	0x00000000
	.align		4
        /*0014*/ 	.word	0xfffffffd
	.align		4
        /*0018*/ 	.word	0x00000000
	.align		4
        /*001c*/ 	.word	0xfffffffc


//--------------------- .text.ge_scale_shift      --------------------------
	.section	.text.ge_scale_shift,"ax",@progbits
	.align	128
        .global         ge_scale_shift
        .type           ge_scale_shift,@function
        .size           ge_scale_shift,(.L_x_55 - ge_scale_shift)
        .other          ge_scale_shift,@"STO_CUDA_ENTRY STV_DEFAULT"
ge_scale_shift:
.text.ge_scale_shift:
[----:B------:R-:W-:Y:S01]  /*0000*/  LDC R1, c[0x0][0x37c] ;  /* 0x0000df00ff017b82 */ /* 0x000fe20000000800 */
[----:B------:R-:W0:Y:S07]  /*0010*/  S2R R3, SR_TID.Y ;  /* 0x0000000000037919 */ /* 0x000e2e0000002200 */
[----:B------:R-:W1:Y:S01]  /*0020*/  LDC R7, c[0x0][0x360] ;  /* 0x0000d800ff077b82 */ /* 0x000e620000000800 */
[----:B------:R-:W2:Y:S01]  /*0030*/  LDCU.64 UR6, c[0x0][0x380] ;  /* 0x00007000ff0677ac */ /* 0x000ea20008000a00 */
[----:B------:R-:W1:Y:S06]  /*0040*/  S2R R2, SR_TID.X ;  /* 0x0000000000027919 */ /* 0x000e6c0000002100 */
[----:B------:R-:W0:Y:S08]  /*0050*/  S2UR UR5, SR_CTAID.Y ;  /* 0x00000000000579c3 */ /* 0x000e300000002600 */
[----:B------:R-:W0:Y:S08]  /*0060*/  LDC R0, c[0x0][0x364] ;  /* 0x0000d900ff007b82 */ /* 0x000e300000000800 */
[----:B------:R-:W1:Y:S01]  /*0070*/  S2UR UR4, SR_CTAID.X ;  /* 0x00000000000479c3 */ /* 0x000e620000002500 */
[----:B0-----:R-:W-:-:S05]  /*0080*/  IMAD R0, R0, UR5, R3 ;  /* 0x0000000500007c24 */ /* 0x001fca000f8e0203 */
[----:B--2---:R-:W-:Y:S01]  /*0090*/  ISETP.GE.AND P0, PT, R0, UR7, PT ;  /* 0x0000000700007c0c */ /* 0x004fe2000bf06270 */
[----:B-1----:R-:W-:-:S05]  /*00a0*/  IMAD R7, R7, UR4, R2 ;  /* 0x0000000407077c24 */ /* 0x002fca000f8e0202 */
[----:B------:R-:W-:-:S13]  /*00b0*/  ISETP.GE.OR P0, PT, R7, UR6, P0 ;  /* 0x0000000607007c0c */ /* 0x000fda0008706670 */
[----:B------:R-:W-:Y:S05]  /*00c0*/  @P0 EXIT ;  /* 0x000000000000094d */ /* 0x000fea0003800000 */
[----:B------:R-:W0:Y:S01]  /*00d0*/  LDC.64 R4, c[0x0][0x390] ;  /* 0x0000e400ff047b82 */ /* 0x000e220000000a00 */
[----:B------:R-:W1:Y:S01]  /*00e0*/  LDCU.64 UR4, c[0x0][0x358] ;  /* 0x00006b00ff0477ac */ /* 0x000e620008000a00 */
[----:B------:R-:W2:Y:S06]  /*00f0*/  LDCU.64 UR6, c[0x0][0x3b0] ;  /* 0x00007600ff0677ac */ /* 0x000eac0008000a00 */
[----:B------:R-:W3:Y:S08]  /*0100*/  LDC.64 R2, c[0x0][0x388] ;  /* 0x0000e200ff027b82 */ /* 0x000ef00000000a00 */
[----:B------:R-:W4:Y:S01]  /*0110*/  LDC.64 R8, c[0x0][0x398] ;  /* 0x0000e600ff087b82 */ /* 0x000f220000000a00 */
[----:B0-----:R-:W-:-:S05]  /*0120*/  IADD3 R4, PT, PT, R7, R4, RZ ;  /* 0x0000000407047210 */ /* 0x001fca0007ffe0ff */
[----:B------:R-:W-:-:S04]  /*0130*/  IMAD R5, R0, R5, R4 ;  /* 0x0000000500057224 */ /* 0x000fc800078e0204 */
[----:B---3--:R-:W-:Y:S02]  /*0140*/  IMAD.WIDE R2, R5, 0x4, R2 ;  /* 0x0000000405027825 */ /* 0x008fe400078e0202 */
[----:B------:R-:W0:Y:S04]  /*0150*/  LDC.64 R4, c[0x0][0x3a8] ;  /* 0x0000ea00ff047b82 */ /* 0x000e280000000a00 */
[----:B-1----:R-:W4:Y:S01]  /*0160*/  LDG.E R2, desc[UR4][R2.64] ;  /* 0x0000000402027981 */ /* 0x002f22000c1e1900 */
[----:B--2---:R-:W-:-:S05]  /*0170*/  IADD3 R7, PT, PT, R7, UR6, RZ ;  /* 0x0000000607077c10 */ /* 0x004fca000fffe0ff */
[----:B------:R-:W-:-:S04]  /*0180*/  IMAD R7, R0, UR7, R7 ;  /* 0x0000000700077c24 */ /* 0x000fc8000f8e0207 */
[----:B0-----:R-:W-:-:S04]  /*0190*/  IMAD.WIDE R4, R7, 0x4, R4 ;  /* 0x0000000407047825 */ /* 0x001fc800078e0204 */
[----:B----4-:R-:W-:-:S05]  /*01a0*/  FFMA R7, R2, R8, R9 ;  /* 0x0000000802077223 */ /* 0x010fca0000000009 */
[----:B------:R-:W-:Y:S01]  /*01b0*/  STG.E desc[UR4][R4.64], R7 ;  /* 0x0000000704007986 */ /* 0x000fe2000c101904 */
[----:B------:R-:W-:Y:S05]  /*01c0*/  EXIT ;  /* 0x000000000000794d */ /* 0x000fea0003800000 */
.L_x_0:
[----:B------:R-:W-:-:S00]  /*01d0*/  BRA `(.L_x_0) ;  /* 0xfffffffc00fc7947 */ /* 0x000fc0000383ffff */
[----:B------:R-:W-:-:S00]  /*01e0*/  NOP ;  /* 0x0000000000007918 */ /* 0x000fc00000000000 */
        /* <DEDUP_REMOVED lines=9> */
.L_x_55:


//--------------------- .text.ge_inv              --------------------------
	.section	.text.ge_inv,"ax",@progbits
	.align	128
        .global         ge_inv
        .type           ge_inv,@function
        .size           ge_inv,(.L_x_51 - ge_inv)
        .other          ge_inv,@"STO_CUDA_ENTRY STV_DEFAULT"
ge_inv:
.text.ge_inv:
        /* <DEDUP_REMOVED lines=13> */
[----:B------:R-:W0:Y:S01]  /*00d0*/  LDCU.64 UR6, c[0x0][0x390] ;  /* 0x00007200ff0677ac */ /* 0x000e220008000a00 */
[----:B------:R-:W1:Y:S01]  /*00e0*/  LDC.64 R6, c[0x0][0x388] ;  /* 0x0000e200ff067b82 */ /* 0x000e620000000a00 */
[----:B------:R-:W2:Y:S01]  /*00f0*/  LDCU.64 UR4, c[0x0][0x358] ;  /* 0x00006b00ff0477ac */ /* 0x000ea20008000a00 */
[----:B0-----:R-:W-:-:S04]  /*0100*/  VIADD R0, R4, UR6 ;  /* 0x0000000604007c36 */ /* 0x001fc80008000000 */
[----:B------:R-:W-:-:S04]  /*0110*/  IMAD R5, R3, UR7, R0 ;  /* 0x0000000703057c24 */ /* 0x000fc8000f8e0200 */
[----:B-1----:R-:W-:-:S05]  /*0120*/  IMAD.WIDE R6, R5, 0x4, R6 ;  /* 0x0000000405067825 */ /* 0x002fca00078e0206 */
[----:B--2---:R-:W2:Y:S01]  /*0130*/  LDG.E R0, desc[UR4][R6.64] ;  /* 0x0000000406007981 */ /* 0x004ea2000c1e1900 */
[----:B------:R-:W-:Y:S01]  /*0140*/  BSSY.RECONVERGENT B0, `(.L_x_1) ;  /* 0x000000c000007945 */ /* 0x000fe20003800200 */
[----:B--2---:R-:W-:-:S05]  /*0150*/  VIADD R2, R0, 0x1800000 ;  /* 0x0180000000027836 */ /* 0x004fca0000000000 */
[----:B------:R-:W-:-:S04]  /*0160*/  LOP3.LUT R2, R2, 0x7f800000, RZ, 0xc0, !PT ;  /* 0x7f80000002027812 */ /* 0x000fc800078ec0ff */
[----:B------:R-:W-:-:S13]  /*0170*/  ISETP.GT.U32.AND P0, PT, R2, 0x1ffffff, PT ;  /* 0x01ffffff0200780c */ /* 0x000fda0003f04070 */
[----:B------:R-:W-:Y:S05]  /*0180*/  @P0 BRA `(.L_x_2) ;  /* 0x00000000000c0947 */ /* 0x000fea0003800000 */
[----:B------:R-:W-:-:S07]  /*0190*/  MOV R6, 0x1b0 ;  /* 0x000001b000067802 */ /* 0x000fce0000000f00 */
[----:B------:R-:W-:Y:S05]  /*01a0*/  CALL.REL.NOINC `($__internal_0_$__cuda_sm20_rcp_rn_f32_slowpath) ;  /* 0x0000000000347944 */ /* 0x000fea0003c00000 */
[----:B------:R-:W-:Y:S05]  /*01b0*/  BRA `(.L_x_3) ;  /* 0x0000000000107947 */ /* 0x000fea0003800000 */
.L_x_2:
[----:B------:R-:W0:Y:S02]  /*01c0*/  MUFU.RCP R5, R0 ;  /* 0x0000000000057308 */ /* 0x000e240000001000 */
[----:B0-----:R-:W-:-:S04]  /*01d0*/  FFMA R2, R0, R5, -1 ;  /* 0xbf80000000027423 */ /* 0x001fc80000000005 */
[----:B------:R-:W-:-:S04]  /*01e0*/  FADD.FTZ R2, -R2, -RZ ;  /* 0x800000ff02027221 */ /* 0x000fc80000010100 */
[----:B------:R-:W-:-:S07]  /*01f0*/  FFMA R5, R5, R2, R5 ;  /* 0x0000000205057223 */ /* 0x000fce0000000005 */
.L_x_3:
[----:B------:R-:W-:Y:S05]  /*0200*/  BSYNC.RECONVERGENT B0 ;  /* 0x0000000000007941 */ /* 0x000fea0003800200 */
.L_x_1:
[----:B------:R-:W0:Y:S01]  /*0210*/  LDCU.64 UR6, c[0x0][0x3a0] ;  /* 0x00007400ff0677ac */ /* 0x000e220008000a00 */
[----:B------:R-:W1:Y:S01]  /*0220*/  LDC.64 R6, c[0x0][0x398] ;  /* 0x0000e600ff067b82 */ /* 0x000e620000000a00 */
[----:B0-----:R-:W-:-:S04]  /*0230*/  VIADD R4, R4, UR6 ;  /* 0x0000000604047c36 */ /* 0x001fc80008000000 */
[----:B------:R-:W-:-:S04]  /*0240*/  IMAD R3, R3, UR7, R4 ;  /* 0x0000000703037c24 */ /* 0x000fc8000f8e0204 */
[----:B-1----:R-:W-:-:S05]  /*0250*/  IMAD.WIDE R2, R3, 0x4, R6 ;  /* 0x0000000403027825 */ /* 0x002fca00078e0206 */
[----:B------:R-:W-:Y:S01]  /*0260*/  STG.E desc[UR4][R2.64], R5 ;  /* 0x0000000502007986 */ /* 0x000fe2000c101904 */
[----:B------:R-:W-:Y:S05]  /*0270*/  EXIT ;  /* 0x000000000000794d */ /* 0x000fea0003800000 */
        .weak           $__internal_0_$__cuda_sm20_rcp_rn_f32_slowpath
        .type           $__internal_0_$__cuda_sm20_rcp_rn_f32_slowpath,@function
        .size           $__internal_0_$__cuda_sm20_rcp_rn_f32_slowpath,(.L_x_51 - $__internal_0_$__cuda_sm20_rcp_rn_f32_slowpath)
$__internal_0_$__cuda_sm20_rcp_rn_f32_slowpath:
[----:B------:R-:W-:Y:S01]  /*0280*/  IMAD.SHL.U32 R2, R0, 0x2, RZ ;  /* 0x0000000200027824 */ /* 0x000fe200078e00ff */
[----:B------:R-:W-:Y:S04]  /*0290*/  BSSY.RECONVERGENT B1, `(.L_x_4) ;  /* 0x0000030000017945 */ /* 0x000fe80003800200 */
[----:B------:R-:W-:-:S04]  /*02a0*/  SHF.R.U32.HI R2, RZ, 0x18, R2 ;  /* 0x00000018ff027819 */ /* 0x000fc80000011602 */
[----:B------:R-:W-:-:S13]  /*02b0*/  ISETP.NE.U32.AND P0, PT, R2, RZ, PT ;  /* 0x000000ff0200720c */ /* 0x000fda0003f05070 */
[----:B------:R-:W-:Y:S05]  /*02c0*/  @P0 BRA `(.L_x_5) ;  /* 0x0000000000280947 */ /* 0x000fea0003800000 */
[----:B------:R-:W-:-:S04]  /*02d0*/  SHF.L.U32 R2, R0, 0x1, RZ ;  /* 0x0000000100027819 */ /* 0x000fc800000006ff */
[----:B------:R-:W-:-:S13]  /*02e0*/  ISETP.NE.AND P0, PT, R2, RZ, PT ;  /* 0x000000ff0200720c */ /* 0x000fda0003f05270 */
[----:B------:R-:W-:Y:S01]  /*02f0*/  @P0 FFMA R7, R0, 1.84467440737095516160e+19, RZ ;  /* 0x5f80000000070823 */ /* 0x000fe200000000ff */
[----:B------:R-:W-:Y:S08]  /*0300*/  @!P0 MUFU.RCP R5, R0 ;  /* 0x0000000000058308 */ /* 0x000ff00000001000 */
[----:B------:R-:W0:Y:S02]  /*0310*/  @P0 MUFU.RCP R2, R7 ;  /* 0x0000000700020308 */ /* 0x000e240000001000 */
[----:B0-----:R-:W-:-:S04]  /*0320*/  @P0 FFMA R8, R7, R2, -1 ;  /* 0xbf80000007080423 */ /* 0x001fc80000000002 */
[----:B------:R-:W-:-:S04]  /*0330*/  @P0 FADD.FTZ R9, -R8, -RZ ;  /* 0x800000ff08090221 */ /* 0x000fc80000010100 */
[----:B------:R-:W-:-:S04]  /*0340*/  @P0 FFMA R2, R2, R9, R2 ;  /* 0x0000000902020223 */ /* 0x000fc80000000002 */
[----:B------:R-:W-:Y:S01]  /*0350*/  @P0 FFMA R5, R2, 1.84467440737095516160e+19, RZ ;  /* 0x5f80000002050823 */ /* 0x000fe200000000ff */
[----:B------:R-:W-:Y:S06]  /*0360*/  BRA `(.L_x_6) ;  /* 0x0000000000887947 */ /* 0x000fec0003800000 */
.L_x_5:
[----:B------:R-:W-:-:S05]  /*0370*/  VIADD R5, R2, 0xffffff03 ;  /* 0xffffff0302057836 */ /* 0x000fca0000000000 */
[----:B------:R-:W-:-:S13]  /*0380*/  ISETP.GT.U32.AND P0, PT, R5, 0x1, PT ;  /* 0x000000010500780c */ /* 0x000fda0003f04070 */
[----:B------:R-:W-:Y:S05]  /*0390*/  @P0 BRA `(.L_x_7) ;  /* 0x0000000000780947 */ /* 0x000fea0003800000 */
[----:B------:R-:W-:Y:S01]  /*03a0*/  LOP3.LUT R7, R0, 0x7fffff, RZ, 0xc0, !PT ;  /* 0x007fffff00077812 */ /* 0x000fe200078ec0ff */
[----:B------:R-:W-:-:S03]  /*03b0*/  IMAD.MOV.U32 R12, RZ, RZ, 0x3 ;  /* 0x00000003ff0c7424 */ /* 0x000fc600078e00ff */
[----:B------:R-:W-:Y:S02]  /*03c0*/  LOP3.LUT R7, R7, 0x3f800000, RZ, 0xfc, !PT ;  /* 0x3f80000007077812 */ /* 0x000fe400078efcff */
[----:B------:R-:W-:Y:S02]  /*03d0*/  SHF.L.U32 R11, R12, R5, RZ ;  /* 0x000000050c0b7219 */ /* 0x000fe400000006ff */
[----:B------:R-:W0:Y:S02]  /*03e0*/  MUFU.RCP R8, R7 ;  /* 0x0000000700087308 */ /* 0x000e240000001000 */
[----:B0-----:R-:W-:-:S04]  /*03f0*/  FFMA R9, R7, R8, -1 ;  /* 0xbf80000007097423 */ /* 0x001fc80000000008 */
[----:B------:R-:W-:-:S04]  /*0400*/  FADD.FTZ R9, -R9, -RZ ;  /* 0x800000ff09097221 */ /* 0x000fc80000010100 */
[CCC-:B------:R-:W-:Y:S01]  /*0410*/  FFMA.RM R10, R8.reuse, R9.reuse, R8.reuse ;  /* 0x00000009080a7223 */ /* 0x1c0fe20000004008 */
[----:B------:R-:W-:-:S04]  /*0420*/  FFMA.RP R9, R8, R9, R8 ;  /* 0x0000000908097223 */ /* 0x000fc80000008008 */
[C---:B------:R-:W-:Y:S02]  /*0430*/  LOP3.LUT R8, R10.reuse, 0x7fffff, RZ, 0xc0, !PT ;  /* 0x007fffff0a087812 */ /* 0x040fe400078ec0ff */
[----:B------:R-:W-:Y:S02]  /*0440*/  FSETP.NEU.FTZ.AND P0, PT, R10, R9, PT ;  /* 0x000000090a00720b */ /* 0x000fe40003f1d000 */
[----:B------:R-:W-:Y:S02]  /*0450*/  LOP3.LUT R8, R8, 0x800000, RZ, 0xfc, !PT ;  /* 0x0080000008087812 */ /* 0x000fe400078efcff */
[----:B------:R-:W-:Y:S02]  /*0460*/  SEL R9, RZ, 0xffffffff, !P0 ;  /* 0xffffffffff097807 */ /* 0x000fe40004000000 */
[----:B------:R-:W-:-:S03]  /*0470*/  LOP3.LUT R10, R11, R8, RZ, 0xc0, !PT ;  /* 0x000000080b0a7212 */ /* 0x000fc600078ec0ff */
[----:B------:R-:W-:Y:S01]  /*0480*/  IMAD.MOV R9, RZ, RZ, -R9 ;  /* 0x000000ffff097224 */ /* 0x000fe200078e0a09 */
[----:B------:R-:W-:-:S04]  /*0490*/  SHF.R.U32.HI R10, RZ, R5, R10 ;  /* 0x00000005ff0a7219 */ /* 0x000fc8000001160a */
[----:B------:R-:W-:Y:S02]  /*04a0*/  LOP3.LUT P1, RZ, R9, R5, R8, 0xf8, !PT ;  /* 0x0000000509ff7212 */ /* 0x000fe4000782f808 */
[C---:B------:R-:W-:Y:S02]  /*04b0*/  LOP3.LUT P0, RZ, R10.reuse, 0x1, RZ, 0xc0, !PT ;  /* 0x000000010aff7812 */ /* 0x040fe4000780c0ff */
[----:B------:R-:W-:-:S04]  /*04c0*/  LOP3.LUT P2, RZ, R10, 0x2, RZ, 0xc0, !PT ;  /* 0x000000020aff7812 */ /* 0x000fc8000784c0ff */
[----:B------:R-:W-:Y:S02]  /*04d0*/  PLOP3.LUT P0, PT, P0, P1, P2, 0xe0, 0x0 ;  /* 0x000000000000781c */ /* 0x000fe40000703c20 */
[----:B------:R-:W-:Y:S02]  /*04e0*/  LOP3.LUT P1, RZ, R0, 0x7fffff, RZ, 0xc0, !PT ;  /* 0x007fffff00ff7812 */ /* 0x000fe4000782c0ff */
[----:B------:R-:W-:-:S04]  /*04f0*/  SEL R5, RZ, 0x1, !P0 ;  /* 0x00000001ff057807 */ /* 0x000fc80004000000 */
[----:B------:R-:W-:-:S04]  /*0500*/  IADD3 R5, PT, PT, -R5, RZ, RZ ;  /* 0x000000ff05057210 */ /* 0x000fc80007ffe1ff */
[----:B------:R-:W-:Y:S01]  /*0510*/  ISETP.GE.AND P0, PT, R5, RZ, PT ;  /* 0x000000ff0500720c */ /* 0x000fe20003f06270 */
[----:B------:R-:W-:-:S05]  /*0520*/  VIADD R5, R2, 0xffffff04 ;  /* 0xffffff0402057836 */ /* 0x000fca0000000000 */
[----:B------:R-:W-:-:S07]  /*0530*/  SHF.R.U32.HI R5, RZ, R5, R8 ;  /* 0x00000005ff057219 */ /* 0x000fce0000011608 */
[----:B------:R-:W-:-:S05]  /*0540*/  @!P0 VIADD R5, R5, 0x1 ;  /* 0x0000000105058836 */ /* 0x000fca0000000000 */
[----:B------:R-:W-:-:S04]  /*0550*/  @!P1 SHF.L.U32 R5, R5, 0x1, RZ ;  /* 0x0000000105059819 */ /* 0x000fc800000006ff */
[----:B------:R-:W-:Y:S01]  /*0560*/  LOP3.LUT R5, R5, 0x80000000, R0, 0xf8, !PT ;  /* 0x8000000005057812 */ /* 0x000fe200078ef800 */
[----:B------:R-:W-:Y:S06]  /*0570*/  BRA `(.L_x_6) ;  /* 0x0000000000047947 */ /* 0x000fec0003800000 */
.L_x_7:
[----:B------:R0:W1:Y:S02]  /*0580*/  MUFU.RCP R5, R0 ;  /* 0x0000000000057308 */ /* 0x0000640000001000 */
.L_x_6:
[----:B------:R-:W-:Y:S05]  /*0590*/  BSYNC.RECONVERGENT B1 ;  /* 0x0000000000017941 */ /* 0x000fea0003800200 */
.L_x_4:
[----:B------:R-:W-:-:S04]  /*05a0*/  IMAD.MOV.U32 R7, RZ, RZ, 0x0 ;  /* 0x00000000ff077424 */ /* 0x000fc800078e00ff */
[----:B01----:R-:W-:Y:S05]  /*05b0*/  RET.REL.NODEC R6 `(ge_inv) ;  /* 0xfffffff806907950 */ /* 0x003fea0003c3ffff */
.L_x_8:
        /* <DEDUP_REMOVED lines=12> */
.L_x_51:


//--------------------- .text.ge_div              --------------------------
	.section	.text.ge_div,"ax",@progbits
	.align	128
        .global         ge_div
        .type           ge_div,@function
        .size           ge_div,(.L_x_52 - ge_div)
        .other          ge_div,@"STO_CUDA_ENTRY STV_DEFAULT"
ge_div:
.text.ge_div:
        /* <DEDUP_REMOVED lines=15> */
[----:B------:R-:W2:Y:S07]  /*00f0*/  LDCU.64 UR4, c[0x0][0x358] ;  /* 0x00006b00ff0477ac */ /* 0x000eae0008000a00 */
[----:B------:R-:W3:Y:S01]  /*0100*/  LDC.64 R6, c[0x0][0x388] ;  /* 0x0000e200ff067b82 */ /* 0x000ee20000000a00 */
[----:B0-----:R-:W-:-:S04]  /*0110*/  VIADD R3, R4, UR6 ;  /* 0x0000000604037c36 */ /* 0x001fc80008000000 */
[----:B------:R-:W-:Y:S01]  /*0120*/  IMAD R3, R2, UR7, R3 ;  /* 0x0000000702037c24 */ /* 0x000fe2000f8e0203 */
[----:B------:R-:W0:Y:S03]  /*0130*/  LDCU.64 UR6, c[0x0][0x390] ;  /* 0x00007200ff0677ac */ /* 0x000e260008000a00 */
[----:B-1----:R-:W-:-:S06]  /*0140*/  IMAD.WIDE R8, R3, 0x4, R8 ;  /* 0x0000000403087825 */ /* 0x002fcc00078e0208 */
[----:B--2---:R-:W2:Y:S01]  /*0150*/  LDG.E R9, desc[UR4][R8.64] ;  /* 0x0000000408097981 */ /* 0x004ea2000c1e1900 */
[----:B0-----:R-:W-:-:S04]  /*0160*/  VIADD R3, R4, UR6 ;  /* 0x0000000604037c36 */ /* 0x001fc80008000000 */
[----:B------:R-:W-:-:S04]  /*0170*/  IMAD R3, R2, UR7, R3 ;  /* 0x0000000702037c24 */ /* 0x000fc8000f8e0203 */
[----:B---3--:R-:W-:-:S05]  /*0180*/  IMAD.WIDE R6, R3, 0x4, R6 ;  /* 0x0000000403067825 */ /* 0x008fca00078e0206 */
[----:B------:R-:W3:Y:S01]  /*0190*/  LDG.E R0, desc[UR4][R6.64] ;  /* 0x0000000406007981 */ /* 0x000ee2000c1e1900 */
[----:B------:R-:W-:Y:S01]  /*01a0*/  BSSY.RECONVERGENT B0, `(.L_x_9) ;  /* 0x000000c000007945 */ /* 0x000fe20003800200 */
[----:B--2---:R-:W0:Y:S02]  /*01b0*/  MUFU.RCP R10, R9 ;  /* 0x00000009000a7308 */ /* 0x004e240000001000 */
[----:B0-----:R-:W-:-:S04]  /*01c0*/  FFMA R3, -R9, R10, 1 ;  /* 0x3f80000009037423 */ /* 0x001fc8000000010a */
[----:B------:R-:W-:Y:S02]  /*01d0*/  FFMA R3, R10, R3, R10 ;  /* 0x000000030a037223 */ /* 0x000fe4000000000a */
[----:B---3--:R-:W0:Y:S02]  /*01e0*/  FCHK P0, R0, R9 ;  /* 0x0000000900007302 */ /* 0x008e240000000000 */
[----:B------:R-:W-:-:S04]  /*01f0*/  FFMA R10, R0, R3, RZ ;  /* 0x00000003000a7223 */ /* 0x000fc800000000ff */
[----:B------:R-:W-:-:S04]  /*0200*/  FFMA R5, -R9, R10, R0 ;  /* 0x0000000a09057223 */ /* 0x000fc80000000100 */
[----:B------:R-:W-:Y:S01]  /*0210*/  FFMA R5, R3, R5, R10 ;  /* 0x0000000503057223 */ /* 0x000fe2000000000a */
[----:B0-----:R-:W-:Y:S06]  /*0220*/  @!P0 BRA `(.L_x_10) ;  /* 0x00000000000c8947 */ /* 0x001fec0003800000 */
[----:B------:R-:W-:-:S07]  /*0230*/  MOV R6, 0x250 ;  /* 0x0000025000067802 */ /* 0x000fce0000000f00 */
[----:B------:R-:W-:Y:S05]  /*0240*/  CALL.REL.NOINC `($__internal_1_$__cuda_sm3x_div_rn_noftz_f32_slowpath) ;  /* 0x0000000000247944 */ /* 0x000fea0003c00000 */
[----:B------:R-:W-:-:S07]  /*0250*/  IMAD.MOV.U32 R5, RZ, RZ, R0 ;  /* 0x000000ffff057224 */ /* 0x000fce00078e0000 */
.L_x_10:
[----:B------:R-:W-:Y:S05]  /*0260*/  BSYNC.RECONVERGENT B0 ;  /* 0x0000000000007941 */ /* 0x000fea0003800200 */
.L_x_9:
[----:B------:R-:W0:Y:S01]  /*0270*/  LDCU.64 UR6, c[0x0][0x3b0] ;  /* 0x00007600ff0677ac */ /* 0x000e220008000a00 */
[----:B------:R-:W1:Y:S01]  /*0280*/  LDC.64 R6, c[0x0][0x3a8] ;  /* 0x0000ea00ff067b82 */ /* 0x000e620000000a00 */
[----:B0-----:R-:W-:-:S04]  /*0290*/  VIADD R3, R4, UR6 ;  /* 0x0000000604037c36 */ /* 0x001fc80008000000 */
[----:B------:R-:W-:-:S04]  /*02a0*/  IMAD R3, R2, UR7, R3 ;  /* 0x0000000702037c24 */ /* 0x000fc8000f8e0203 */
[----:B-1----:R-:W-:-:S05]  /*02b0*/  IMAD.WIDE R2, R3, 0x4, R6 ;  /* 0x0000000403027825 */ /* 0x002fca00078e0206 */
[----:B------:R-:W-:Y:S01]  /*02c0*/  STG.E desc[UR4][R2.64], R5 ;  /* 0x0000000502007986 */ /* 0x000fe2000c101904 */
[----:B------:R-:W-:Y:S05]  /*02d0*/  EXIT ;  /* 0x000000000000794d */ /* 0x000fea0003800000 */
        .weak           $__internal_1_$__cuda_sm3x_div_rn_noftz_f32_slowpath
        .type           $__internal_1_$__cuda_sm3x_div_rn_noftz_f32_slowpath,@function
        .size           $__internal_1_$__cuda_sm3x_div_rn_noftz_f32_slowpath,(.L_x_52 - $__internal_1_$__cuda_sm3x_div_rn_noftz_f32_slowpath)
$__internal_1_$__cuda_sm3x_div_rn_noftz_f32_slowpath:
[----:B------:R-:W-:Y:S01]  /*02e0*/  SHF.R.U32.HI R5, RZ, 0x17, R9 ;  /* 0x00000017ff057819 */ /* 0x000fe20000011609 */
[----:B------:R-:W-:Y:S01]  /*02f0*/  BSSY.RECONVERGENT B1, `(.L_x_11) ;  /* 0x0000064000017945 */ /* 0x000fe20003800200 */
[--C-:B------:R-:W-:Y:S01]  /*0300*/  SHF.R.U32.HI R3, RZ, 0x17, R0.reuse ;  /* 0x00000017ff037819 */ /* 0x100fe20000011600 */
[----:B------:R-:W-:Y:S01]  /*0310*/  IMAD.MOV.U32 R8, RZ, RZ, R0 ;  /* 0x000000ffff087224 */ /* 0x000fe200078e0000 */
[----:B------:R-:W-:Y:S02]  /*0320*/  LOP3.LUT R7, R5, 0xff, RZ, 0xc0, !PT ;  /* 0x000000ff05077812 */ /* 0x000fe400078ec0ff */
[----:B------:R-:W-:-:S03]  /*0330*/  LOP3.LUT R5, R3, 0xff, RZ, 0xc0, !PT ;  /* 0x000000ff03057812 */ /* 0x000fc600078ec0ff */
[----:B------:R-:W-:Y:S02]  /*0340*/  VIADD R12, R7, 0xffffffff ;  /* 0xffffffff070c7836 */ /* 0x000fe40000000000 */
[----:B------:R-:W-:-:S03]  /*0350*/  VIADD R11, R5, 0xffffffff ;  /* 0xffffffff050b7836 */ /* 0x000fc60000000000 */
[----:B------:R-:W-:-:S04]  /*0360*/  ISETP.GT.U32.AND P0, PT, R12, 0xfd, PT ;  /* 0x000000fd0c00780c */ /* 0x000fc80003f04070 */
[----:B------:R-:W-:-:S13]  /*0370*/  ISETP.GT.U32.OR P0, PT, R11, 0xfd, P0 ;  /* 0x000000fd0b00780c */ /* 0x000fda0000704470 */
[----:B------:R-:W-:Y:S01]  /*0380*/  @!P0 IMAD.MOV.U32 R10, RZ, RZ, RZ ;  /* 0x000000ffff0a8224 */ /* 0x000fe200078e00ff */
[----:B------:R-:W-:Y:S06]  /*0390*/  @!P0 BRA `(.L_x_12) ;  /* 0x0000000000608947 */ /* 0x000fec0003800000 */
[----:B------:R-:W-:Y:S01]  /*03a0*/  FSETP.GTU.FTZ.AND P0, PT, |R0|, +INF , PT ;  /* 0x7f8000000000780b */ /* 0x000fe20003f1c200 */
[----:B------:R-:W-:Y:S01]  /*03b0*/  IMAD.MOV.U32 R3, RZ, RZ, R9 ;  /* 0x000000ffff037224 */ /* 0x000fe200078e0009 */
[----:B------:R-:W-:-:S04]  /*03c0*/  FSETP.GTU.FTZ.AND P1, PT, |R9|, +INF , PT ;  /* 0x7f8000000900780b */ /* 0x000fc80003f3c200 */
[----:B------:R-:W-:-:S13]  /*03d0*/  PLOP3.LUT P0, PT, P0, P1, PT, 0xf8, 0x8f ;  /* 0x00000000008f781c */ /* 0x000fda0000703f70 */
[----:B------:R-:W-:Y:S05]  /*03e0*/  @P0 BRA `(.L_x_13) ;  /* 0x00000004004c0947 */ /* 0x000fea0003800000 */
[----:B------:R-:W-:-:S13]  /*03f0*/  LOP3.LUT P0, RZ, R9, 0x7fffffff, R8, 0xc8, !PT ;  /* 0x7fffffff09ff7812 */ /* 0x000fda000780c808 */
[----:B------:R-:W-:Y:S05]  /*0400*/  @!P0 BRA `(.L_x_14) ;  /* 0x00000004003c8947 */ /* 0x000fea0003800000 */
[C---:B------:R-:W-:Y:S02]  /*0410*/  FSETP.NEU.FTZ.AND P2, PT, |R0|.reuse, +INF , PT ;  /* 0x7f8000000000780b */ /* 0x040fe40003f5d200 */
[----:B------:R-:W-:Y:S02]  /*0420*/  FSETP.NEU.FTZ.AND P1, PT, |R3|, +INF , PT ;  /* 0x7f8000000300780b */ /* 0x000fe40003f3d200 */
[----:B------:R-:W-:-:S11]  /*0430*/  FSETP.NEU.FTZ.AND P0, PT, |R0|, +INF , PT ;  /* 0x7f8000000000780b */ /* 0x000fd60003f1d200 */
[----:B------:R-:W-:Y:S05]  /*0440*/  @!P1 BRA !P2, `(.L_x_14) ;  /* 0x00000004002c9947 */ /* 0x000fea0005000000 */
[----:B------:R-:W-:-:S04]  /*0450*/  LOP3.LUT P2, RZ, R8, 0x7fffffff, RZ, 0xc0, !PT ;  /* 0x7fffffff08ff7812 */ /* 0x000fc8000784c0ff */
[----:B------:R-:W-:-:S13]  /*0460*/  PLOP3.LUT P1, PT, P1, P2, PT, 0x2f, 0xf2 ;  /* 0x0000000000f2781c */ /* 0x000fda0000f24577 */
[----:B------:R-:W-:Y:S05]  /*0470*/  @P1 BRA `(.L_x_15) ;  /* 0x0000000400181947 */ /* 0x000fea0003800000 */
[----:B------:R-:W-:-:S04]  /*0480*/  LOP3.LUT P1, RZ, R9, 0x7fffffff, RZ, 0xc0, !PT ;  /* 0x7fffffff09ff7812 */ /* 0x000fc8000782c0ff */
[----:B------:R-:W-:-:S13]  /*0490*/  PLOP3.LUT P0, PT, P0, P1, PT, 0x2f, 0xf2 ;  /* 0x0000000000f2781c */ /* 0x000fda0000702577 */
[----:B------:R-:W-:Y:S05]  /*04a0*/  @P0 BRA `(.L_x_16) ;  /* 0x0000000400000947 */ /* 0x000fea0003800000 */
[----:B------:R-:W-:Y:S02]  /*04b0*/  ISETP.GE.AND P0, PT, R11, RZ, PT ;  /* 0x000000ff0b00720c */ /* 0x000fe40003f06270 */
[----:B------:R-:W-:-:S11]  /*04c0*/  ISETP.GE.AND P1, PT, R12, RZ, PT ;  /* 0x000000ff0c00720c */ /* 0x000fd60003f26270 */
[----:B------:R-:W-:Y:S02]  /*04d0*/  @P0 IMAD.MOV.U32 R10, RZ, RZ, RZ ;  /* 0x000000ffff0a0224 */ /* 0x000fe400078e00ff */
[----:B------:R-:W-:Y:S01]  /*04e0*/  @!P0 FFMA R8, R0, 1.84467440737095516160e+19, RZ ;  /* 0x5f80000000088823 */ /* 0x000fe200000000ff */
[----:B------:R-:W-:Y:S02]  /*04f0*/  @!P0 IMAD.MOV.U32 R10, RZ, RZ, -0x40 ;  /* 0xffffffc0ff0a8424 */ /* 0x000fe400078e00ff */
[----:B------:R-:W-:Y:S02]  /*0500*/  @!P1 FFMA R9, R3, 1.84467440737095516160e+19, RZ ;  /* 0x5f80000003099823 */ /* 0x000fe400000000ff */
[----:B------:R-:W-:-:S07]  /*0510*/  @!P1 VIADD R10, R10, 0x40 ;  /* 0x000000400a0a9836 */ /* 0x000fce0000000000 */
.L_x_12:
[----:B------:R-:W-:Y:S01]  /*0520*/  LEA R0, R7, 0xc0800000, 0x17 ;  /* 0xc080000007007811 */ /* 0x000fe200078eb8ff */
[----:B------:R-:W-:Y:S01]  /*0530*/  VIADD R5, R5, 0xffffff81 ;  /* 0xffffff8105057836 */ /* 0x000fe20000000000 */
[----:B------:R-:W-:Y:S03]  /*0540*/  BSSY.RECONVERGENT B2, `(.L_x_17) ;  /* 0x0000035000027945 */ /* 0x000fe60003800200 */
[----:B------:R-:W-:Y:S02]  /*0550*/  IMAD.IADD R9, R9, 0x1, -R0 ;  /* 0x0000000109097824 */ /* 0x000fe400078e0a00 */
[C---:B------:R-:W-:Y:S01]  /*0560*/  IMAD R0, R5.reuse, -0x800000, R8 ;  /* 0xff80000005007824 */ /* 0x040fe200078e0208 */
[----:B------:R-:W-:Y:S01]  /*0570*/  IADD3 R5, PT, PT, R5, 0x7f, -R7 ;  /* 0x0000007f05057810 */ /* 0x000fe20007ffe807 */
[----:B------:R-:W0:Y:S01]  /*0580*/  MUFU.RCP R3, R9 ;  /* 0x0000000900037308 */ /* 0x000e220000001000 */
[----:B------:R-:W-:-:S03]  /*0590*/  FADD.FTZ R11, -R9, -RZ ;  /* 0x800000ff090b7221 */ /* 0x000fc60000010100 */
[----:B------:R-:W-:Y:S02]  /*05a0*/  IMAD.IADD R5, R5, 0x1, R10 ;  /* 0x0000000105057824 */ /* 0x000fe400078e020a */
[----:B0-----:R-:W-:-:S04]  /*05b0*/  FFMA R12, R3, R11, 1 ;  /* 0x3f800000030c7423 */ /* 0x001fc8000000000b */
[----:B------:R-:W-:-:S04]  /*05c0*/  FFMA R12, R3, R12, R3 ;  /* 0x0000000c030c7223 */ /* 0x000fc80000000003 */
[----:B------:R-:W-:-:S04]  /*05d0*/  FFMA R3, R0, R12, RZ ;  /* 0x0000000c00037223 */ /* 0x000fc800000000ff */
[----:B------:R-:W-:-:S04]  /*05e0*/  FFMA R8, R11, R3, R0 ;  /* 0x000000030b087223 */ /* 0x000fc80000000000 */
[----:B------:R-:W-:-:S04]  /*05f0*/  FFMA R13, R12, R8, R3 ;  /* 0x000000080c0d7223 */ /* 0x000fc80000000003 */
[----:B------:R-:W-:-:S04]  /*0600*/  FFMA R8, R11, R13, R0 ;  /* 0x0000000d0b087223 */ /* 0x000fc80000000000 */
[----:B------:R-:W-:-:S05]  /*0610*/  FFMA R0, R12, R8, R13 ;  /* 0x000000080c007223 */ /* 0x000fca000000000d */
[----:B------:R-:W-:-:S04]  /*0620*/  SHF.R.U32.HI R3, RZ, 0x17, R0 ;  /* 0x00000017ff037819 */ /* 0x000fc80000011600 */
[----:B------:R-:W-:-:S05]  /*0630*/  LOP3.LUT R3, R3, 0xff, RZ, 0xc0, !PT ;  /* 0x000000ff03037812 */ /* 0x000fca00078ec0ff */
[----:B------:R-:W-:-:S04]  /*0640*/  IMAD.IADD R7, R3, 0x1, R5 ;  /* 0x0000000103077824 */ /* 0x000fc800078e0205 */
[----:B------:R-:W-:-:S05]  /*0650*/  VIADD R3, R7, 0xffffffff ;  /* 0xffffffff07037836 */ /* 0x000fca0000000000 */
[----:B------:R-:W-:-:S13]  /*0660*/  ISETP.GE.U32.AND P0, PT, R3, 0xfe, PT ;  /* 0x000000fe0300780c */ /* 0x000fda0003f06070 */
[----:B------:R-:W-:Y:S05]  /*0670*/  @!P0 BRA `(.L_x_18) ;  /* 0x0000000000808947 */ /* 0x000fea0003800000 */
[----:B------:R-:W-:-:S13]  /*0680*/  ISETP.GT.AND P0, PT, R7, 0xfe, PT ;  /* 0x000000fe0700780c */ /* 0x000fda0003f04270 */
[----:B------:R-:W-:Y:S05]  /*0690*/  @P0 BRA `(.L_x_19) ;  /* 0x00000000006c0947 */ /* 0x000fea0003800000 */
[----:B------:R-:W-:-:S13]  /*06a0*/  ISETP.GE.AND P0, PT, R7, 0x1, PT ;  /* 0x000000010700780c */ /* 0x000fda0003f06270 */
[----:B------:R-:W-:Y:S05]  /*06b0*/  @P0 BRA `(.L_x_20) ;  /* 0x0000000000740947 */ /* 0x000fea0003800000 */
[----:B------:R-:W-:Y:S02]  /*06c0*/  ISETP.GE.AND P0, PT, R7, -0x18, PT ;  /* 0xffffffe80700780c */ /* 0x000fe40003f06270 */
[----:B------:R-:W-:-:S11]  /*06d0*/  LOP3.LUT R0, R0, 0x80000000, RZ, 0xc0, !PT ;  /* 0x8000000000007812 */ /* 0x000fd600078ec0ff */
[----:B------:R-:W-:Y:S05]  /*06e0*/  @!P0 BRA `(.L_x_20) ;  /* 0x0000000000688947 */ /* 0x000fea0003800000 */
[CC--:B------:R-:W-:Y:S01]  /*06f0*/  FFMA.RZ R3, R12.reuse, R8.reuse, R13 ;  /* 0x000000080c037223 */ /* 0x0c0fe2000000c00d */
[C---:B------:R-:W-:Y:S01]  /*0700*/  VIADD R10, R7.reuse, 0x20 ;  /* 0x00000020070a7836 */ /* 0x040fe20000000000 */
[C---:B------:R-:W-:Y:S02]  /*0710*/  ISETP.NE.AND P2, PT, R7.reuse, RZ, PT ;  /* 0x000000ff0700720c */ /* 0x040fe40003f45270 */
[----:B------:R-:W-:Y:S01]  /*0720*/  ISETP.NE.AND P1, PT, R7, RZ, PT ;  /* 0x000000ff0700720c */ /* 0x000fe20003f25270 */
[----:B------:R-:W-:Y:S01]  /*0730*/  IMAD.MOV R7, RZ, RZ, -R7 ;  /* 0x000000ffff077224 */ /* 0x000fe200078e0a07 */
[----:B------:R-:W-:Y:S01]  /*0740*/  LOP3.LUT R5, R3, 0x7fffff, RZ, 0xc0, !PT ;  /* 0x007fffff03057812 */ /* 0x000fe200078ec0ff */
[CCC-:B------:R-:W-:Y:S01]  /*0750*/  FFMA.RP R3, R12.reuse, R8.reuse, R13.reuse ;  /* 0x000000080c037223 */ /* 0x1c0fe2000000800d */
[----:B------:R-:W-:Y:S02]  /*0760*/  FFMA.RM R8, R12, R8, R13 ;  /* 0x000000080c087223 */ /* 0x000fe4000000400d */
[----:B------:R-:W-:-:S03]  /*0770*/  LOP3.LUT R5, R5, 0x800000, RZ, 0xfc, !PT ;  /* 0x0080000005057812 */ /* 0x000fc600078efcff */
[----:B------:R-:W-:Y:S02]  /*0780*/  FSETP.NEU.FTZ.AND P0, PT, R3, R8, PT ;  /* 0x000000080300720b */ /* 0x000fe40003f1d000 */
[----:B------:R-:W-:Y:S02]  /*0790*/  SHF.L.U32 R10, R5, R10, RZ ;  /* 0x0000000a050a7219 */ /* 0x000fe400000006ff */
[----:B------:R-:W-:Y:S02]  /*07a0*/  SEL R8, R7, RZ, P2 ;  /* 0x000000ff07087207 */ /* 0x000fe40001000000 */
[----:B------:R-:W-:Y:S02]  /*07b0*/  ISETP.NE.AND P1, PT, R10, RZ, P1 ;  /* 0x000000ff0a00720c */ /* 0x000fe40000f25270 */
[----:B------:R-:W-:Y:S02]  /*07c0*/  SHF.R.U32.HI R8, RZ, R8, R5 ;  /* 0x00000008ff087219 */ /* 0x000fe40000011605 */
[----:B------:R-:W-:-:S02]  /*07d0*/  PLOP3.LUT P0, PT, P0, P1, PT, 0xf8, 0x8f ;  /* 0x00000000008f781c */ /* 0x000fc40000703f70 */
[----:B------:R-:W-:Y:S02]  /*07e0*/  SHF.R.U32.HI R10, RZ, 0x1, R8 ;  /* 0x00000001ff0a7819 */ /* 0x000fe40000011608 */
[----:B------:R-:W-:-:S04]  /*07f0*/  SEL R3, RZ, 0x1, !P0 ;  /* 0x00000001ff037807 */ /* 0x000fc80004000000 */
[----:B------:R-:W-:-:S04]  /*0800*/  LOP3.LUT R3, R3, 0x1, R10, 0xf8, !PT ;  /* 0x0000000103037812 */ /* 0x000fc800078ef80a */
[----:B------:R-:W-:-:S05]  /*0810*/  LOP3.LUT R3, R3, R8, RZ, 0xc0, !PT ;  /* 0x0000000803037212 */ /* 0x000fca00078ec0ff */
[----:B------:R-:W-:-:S05]  /*0820*/  IMAD.IADD R3, R10, 0x1, R3 ;  /* 0x000000010a037824 */ /* 0x000fca00078e0203 */
[----:B------:R-:W-:Y:S01]  /*0830*/  LOP3.LUT R0, R3, R0, RZ, 0xfc, !PT ;  /* 0x0000000003007212 */ /* 0x000fe200078efcff */
[----:B------:R-:W-:Y:S06]  /*0840*/  BRA `(.L_x_20) ;  /* 0x0000000000107947 */ /* 0x000fec0003800000 */
.L_x_19:
[----:B------:R-:W-:-:S04]  /*0850*/  LOP3.LUT R0, R0, 0x80000000, RZ, 0xc0, !PT ;  /* 0x8000000000007812 */ /* 0x000fc800078ec0ff */
[----:B------:R-:W-:Y:S01]  /*0860*/  LOP3.LUT R0, R0, 0x7f800000, RZ, 0xfc, !PT ;  /* 0x7f80000000007812 */ /* 0x000fe200078efcff */
[----:B------:R-:W-:Y:S06]  /*0870*/  BRA `(.L_x_20) ;  /* 0x0000000000047947 */ /* 0x000fec0003800000 */
.L_x_18:
[----:B------:R-:W-:-:S07]  /*0880*/  IMAD R0, R5, 0x800000, R0 ;  /* 0x0080000005007824 */ /* 0x000fce00078e0200 */
.L_x_20:
[----:B------:R-:W-:Y:S05]  /*0890*/  BSYNC.RECONVERGENT B2 ;  /* 0x0000000000027941 */ /* 0x000fea0003800200 */
.L_x_17:
[----:B------:R-:W-:Y:S05]  /*08a0*/  BRA `(.L_x_21) ;  /* 0x0000000000207947 */ /* 0x000fea0003800000 */
.L_x_16:
[----:B------:R-:W-:-:S04]  /*08b0*/  LOP3.LUT R0, R9, 0x80000000, R8, 0x48, !PT ;  /* 0x8000000009007812 */ /* 0x000fc800078e4808 */
[----:B------:R-:W-:Y:S01]  /*08c0*/  LOP3.LUT R0, R0, 0x7f800000, RZ, 0xfc, !PT ;  /* 0x7f80000000007812 */ /* 0x000fe200078efcff */
[----:B------:R-:W-:Y:S06]  /*08d0*/  BRA `(.L_x_21) ;  /* 0x0000000000147947 */ /* 0x000fec0003800000 */
.L_x_15:
[----:B------:R-:W-:Y:S01]  /*08e0*/  LOP3.LUT R0, R9, 0x80000000, R8, 0x48, !PT ;  /* 0x8000000009007812 */ /* 0x000fe200078e4808 */
[----:B------:R-:W-:Y:S06]  /*08f0*/  BRA `(.L_x_21) ;  /* 0x00000000000c7947 */ /* 0x000fec0003800000 */
.L_x_14:
[----:B------:R-:W0:Y:S01]  /*0900*/  MUFU.RSQ R0, -QNAN ;  /* 0xffc0000000007908 */ /* 0x000e220000001400 */
[----:B------:R-:W-:Y:S05]  /*0910*/  BRA `(.L_x_21) ;  /* 0x0000000000047947 */ /* 0x000fea0003800000 */
.L_x_13:
[----:B------:R-:W-:-:S07]  /*0920*/  FADD.FTZ R0, R0, R3 ;  /* 0x0000000300007221 */ /* 0x000fce0000010000 */
.L_x_21:
[----:B------:R-:W-:Y:S05]  /*0930*/  BSYNC.RECONVERGENT B1 ;  /* 0x0000000000017941 */ /* 0x000fea0003800200 */
.L_x_11:
[----:B------:R-:W-:-:S04]  /*0940*/  IMAD.MOV.U32 R7, RZ, RZ, 0x0 ;  /* 0x00000000ff077424 */ /* 0x000fc800078e00ff */
[----:B0-----:R-:W-:Y:S05]  /*0950*/  RET.REL.NODEC R6 `(ge_div) ;  /* 0xfffffff406a87950 */ /* 0x001fea0003c3ffff */
.L_x_22:
        /* <DEDUP_REMOVED lines=10> */
.L_x_52:


//--------------------- .text.ge_mul              --------------------------
	.section	.text.ge_mul,"ax",@progbits
	.align	128
        .global         ge_mul
        .type           ge_mul,@function
        .size           ge_mul,(.L_x_58 - ge_mul)
        .other          ge_mul,@"STO_CUDA_ENTRY STV_DEFAULT"
ge_mul:
.text.ge_mul:
        /* <DEDUP_REMOVED lines=16> */
[----:B------:R-:W3:Y:S06]  /*0100*/  LDCU.64 UR4, c[0x0][0x358] ;  /* 0x00006b00ff0477ac */ /* 0x000eec0008000a00 */
[----:B------:R-:W4:Y:S01]  /*0110*/  LDC.64 R4, c[0x0][0x398] ;  /* 0x0000e600ff047b82 */ /* 0x000f220000000a00 */
[----:B0-----:R-:W-:-:S02]  /*0120*/  IADD3 R7, PT, PT, R0, UR6, RZ ;  /* 0x0000000600077c10 */ /* 0x001fc4000fffe0ff */
[----:B--2---:R-:W-:-:S03]  /*0130*/  IADD3 R9, PT, PT, R0, UR8, RZ ;  /* 0x0000000800097c10 */ /* 0x004fc6000fffe0ff */
[C---:B------:R-:W-:Y:S01]  /*0140*/  IMAD R7, R8.reuse, UR7, R7 ;  /* 0x0000000708077c24 */ /* 0x040fe2000f8e0207 */
[----:B------:R-:W0:Y:S01]  /*0150*/  LDCU.64 UR6, c[0x0][0x3b0] ;  /* 0x00007600ff0677ac */ /* 0x000e220008000a00 */
[----:B------:R-:W-:Y:S02]  /*0160*/  IMAD R9, R8, UR9, R9 ;  /* 0x0000000908097c24 */ /* 0x000fe4000f8e0209 */
[----:B-1----:R-:W-:Y:S02]  /*0170*/  IMAD.WIDE R2, R7, 0x4, R2 ;  /* 0x0000000407027825 */ /* 0x002fe400078e0202 */
[----:B------:R-:W1:Y:S02]  /*0180*/  LDC.64 R6, c[0x0][0x3a8] ;  /* 0x0000ea00ff067b82 */ /* 0x000e640000000a00 */
[----:B----4-:R-:W-:Y:S02]  /*0190*/  IMAD.WIDE R4, R9, 0x4, R4 ;  /* 0x0000000409047825 */ /* 0x010fe400078e0204 */
[----:B---3--:R-:W2:Y:S04]  /*01a0*/  LDG.E R2, desc[UR4][R2.64] ;  /* 0x0000000402027981 */ /* 0x008ea8000c1e1900 */
[----:B------:R-:W2:Y:S01]  /*01b0*/  LDG.E R5, desc[UR4][R4.64] ;  /* 0x0000000404057981 */ /* 0x000ea2000c1e1900 */
[----:B0-----:R-:W-:-:S05]  /*01c0*/  IADD3 R9, PT, PT, R0, UR6, RZ ;  /* 0x0000000600097c10 */ /* 0x001fca000fffe0ff */
[----:B------:R-:W-:-:S04]  /*01d0*/  IMAD R9, R8, UR7, R9 ;  /* 0x0000000708097c24 */ /* 0x000fc8000f8e0209 */
[----:B-1----:R-:W-:-:S04]  /*01e0*/  IMAD.WIDE R6, R9, 0x4, R6 ;  /* 0x0000000409067825 */ /* 0x002fc800078e0206 */
[----:B--2---:R-:W-:-:S05]  /*01f0*/  FMUL R9, R2, R5 ;  /* 0x0000000502097220 */ /* 0x004fca0000400000 */
[----:B------:R-:W-:Y:S01]  /*0200*/  STG.E desc[UR4][R6.64], R9 ;  /* 0x0000000906007986 */ /* 0x000fe2000c101904 */
[----:B------:R-:W-:Y:S05]  /*0210*/  EXIT ;  /* 0x000000000000794d */ /* 0x000fea0003800000 */
.L_x_23:
        /* <DEDUP_REMOVED lines=14> */
.L_x_58:


//--------------------- .text.ge_sqr              --------------------------
	.section	.text.ge_sqr,"ax",@progbits
	.align	128
        .global         ge_sqr
        .type           ge_sqr,@function
        .size           ge_sqr,(.L_x_59 - ge_sqr)
        .other          ge_sqr,@"STO_CUDA_ENTRY STV_DEFAULT"
ge_sqr:
.text.ge_sqr:
        /* <DEDUP_REMOVED lines=16> */
[----:B0-----:R-:W-:-:S05]  /*0100*/  IADD3 R5, PT, PT, R0, UR6, RZ ;  /* 0x0000000600057c10 */ /* 0x001fca000fffe0ff */
[----:B------:R-:W-:Y:S01]  /*0110*/  IMAD R5, R6, UR7, R5 ;  /* 0x0000000706057c24 */ /* 0x000fe2000f8e0205 */
[----:B------:R-:W0:Y:S03]  /*0120*/  LDCU.64 UR6, c[0x0][0x3a0] ;  /* 0x00007400ff0677ac */ /* 0x000e260008000a00 */
[----:B-1----:R-:W-:Y:S02]  /*0130*/  IMAD.WIDE R2, R5, 0x4, R2 ;  /* 0x0000000405027825 */ /* 0x002fe400078e0202 */
[----:B------:R-:W1:Y:S04]  /*0140*/  LDC.64 R4, c[0x0][0x398] ;  /* 0x0000e600ff047b82 */ /* 0x000e680000000a00 */
[----:B--2---:R-:W2:Y:S01]  /*0150*/  LDG.E R2, desc[UR4][R2.64] ;  /* 0x0000000402027981 */ /* 0x004ea2000c1e1900 */
[----:B0-----:R-:W-:-:S05]  /*0160*/  IADD3 R7, PT, PT, R0, UR6, RZ ;  /* 0x0000000600077c10 */ /* 0x001fca000fffe0ff */
[----:B------:R-:W-:-:S04]  /*0170*/  IMAD R7, R6, UR7, R7 ;  /* 0x0000000706077c24 */ /* 0x000fc8000f8e0207 */
[----:B-1----:R-:W-:-:S04]  /*0180*/  IMAD.WIDE R4, R7, 0x4, R4 ;  /* 0x0000000407047825 */ /* 0x002fc800078e0204 */
[----:B--2---:R-:W-:-:S05]  /*0190*/  FMUL R7, R2, R2 ;  /* 0x0000000202077220 */ /* 0x004fca0000400000 */
[----:B------:R-:W-:Y:S01]  /*01a0*/  STG.E desc[UR4][R4.64], R7 ;  /* 0x0000000704007986 */ /* 0x000fe2000c101904 */
[----:B------:R-:W-:Y:S05]  /*01b0*/  EXIT ;  /* 0x000000000000794d */ /* 0x000fea0003800000 */
.L_x_24:
        /* <DEDUP_REMOVED lines=12> */
.L_x_59:


//--------------------- .text.vector_relu         --------------------------
	.section	.text.vector_relu,"ax",@progbits
	.align	128
        .global         vector_relu
        .type           vector_relu,@function
        .size           vector_relu,(.L_x_60 - vector_relu)
        .other          vector_relu,@"STO_CUDA_ENTRY STV_DEFAULT"
vector_relu:
.text.vector_relu:
[----:B------:R-:W-:Y:S01]  /*0000*/  LDC R1, c[0x0][0x37c] ;  /* 0x0000df00ff017b82 */ /* 0x000fe20000000800 */
[----:B------:R-:W0:Y:S07]  /*0010*/  S2R R3, SR_TID.X ;  /* 0x0000000000037919 */ /* 0x000e2e0000002100 */
[----:B------:R-:W0:Y:S01]  /*0020*/  S2UR UR4, SR_CTAID.X ;  /* 0x00000000000479c3 */ /* 0x000e220000002500 */
[----:B------:R-:W1:Y:S07]  /*0030*/  LDCU UR5, c[0x0][0x380] ;  /* 0x00007000ff0577ac */ /* 0x000e6e0008000800 */
[----:B------:R-:W0:Y:S02]  /*0040*/  LDC R0, c[0x0][0x360] ;  /* 0x0000d800ff007b82 */ /* 0x000e240000000800 */
[----:B0-----:R-:W-:-:S05]  /*0050*/  IMAD R0, R0, UR4, R3 ;  /* 0x0000000400007c24 */ /* 0x001fca000f8e0203 */
[----:B-1----:R-:W-:-:S13]  /*0060*/  ISETP.GE.AND P0, PT, R0, UR5, PT ;  /* 0x0000000500007c0c */ /* 0x002fda000bf06270 */
[----:B------:R-:W-:Y:S05]  /*0070*/  @P0 EXIT ;  /* 0x000000000000094d */ /* 0x000fea0003800000 */
[----:B------:R-:W0:Y:S01]  /*0080*/  LDC.64 R4, c[0x0][0x3a0] ;  /* 0x0000e800ff047b82 */ /* 0x000e220000000a00 */
[----:B------:R-:W1:Y:S07]  /*0090*/  LDCU.64 UR4, c[0x0][0x358] ;  /* 0x00006b00ff0477ac */ /* 0x000e6e0008000a00 */
[----:B------:R-:W2:Y:S08]  /*00a0*/  LDC.64 R2, c[0x0][0x398] ;  /* 0x0000e600ff027b82 */ /* 0x000eb00000000a00 */
[----:B------:R-:W3:Y:S01]  /*00b0*/  LDC.64 R8, c[0x0][0x3b0] ;  /* 0x0000ec00ff087b82 */ /* 0x000ee20000000a00 */
[----:B0-----:R-:W-:-:S04]  /*00c0*/  IMAD R5, R0, R5, R4 ;  /* 0x0000000500057224 */ /* 0x001fc800078e0204 */
[----:B--2---:R-:W-:-:S06]  /*00d0*/  IMAD.WIDE R2, R5, 0x4, R2 ;  /* 0x0000000405027825 */ /* 0x004fcc00078e0202 */
[----:B-1----:R-:W2:Y:S02]  /*00e0*/  LDG.E R3, desc[UR4][R2.64] ;  /* 0x0000000402037981 */ /* 0x002ea4000c1e1900 */
[----:B--2---:R-:W-:-:S13]  /*00f0*/  FSETP.GT.AND P0, PT, R3, RZ, PT ;  /* 0x000000ff0300720b */ /* 0x004fda0003f04000 */
[----:B------:R-:W0:Y:S08]  /*0100*/  @!P0 LDC.64 R6, c[0x0][0x390] ;  /* 0x0000e400ff068b82 */ /* 0x000e300000000a00 */
[----:B------:R-:W1:Y:S01]  /*0110*/  @!P0 LDC.64 R4, c[0x0][0x388] ;  /* 0x0000e200ff048b82 */ /* 0x000e620000000a00 */
[----:B0-----:R-:W-:-:S04]  /*0120*/  @!P0 IMAD R7, R0, R7, R6 ;  /* 0x0000000700078224 */ /* 0x001fc800078e0206 */
[----:B-1----:R-:W-:-:S03]  /*0130*/  @!P0 IMAD.WIDE R4, R7, 0x4, R4 ;  /* 0x0000000407048825 */ /* 0x002fc600078e0204 */
[----:B------:R-:W0:Y:S03]  /*0140*/  LDC.64 R6, c[0x0][0x3a8] ;  /* 0x0000ea00ff067b82 */ /* 0x000e260000000a00 */
[----:B------:R-:W2:Y:S01]  /*0150*/  @!P0 LDG.E R4, desc[UR4][R4.64] ;  /* 0x0000000404048981 */ /* 0x000ea2000c1e1900 */
[----:B---3--:R-:W-:-:S04]  /*0160*/  IMAD R9, R0, R9, R8 ;  /* 0x0000000900097224 */ /* 0x008fc800078e0208 */
[----:B0-----:R-:W-:-:S04]  /*0170*/  IMAD.WIDE R6, R9, 0x4, R6 ;  /* 0x0000000409067825 */ /* 0x001fc800078e0206 */
[----:B--2---:R-:W-:-:S05]  /*0180*/  @!P0 FMUL R3, R3, R4 ;  /* 0x0000000403038220 */ /* 0x004fca0000400000 */
[----:B------:R-:W-:Y:S01]  /*0190*/  STG.E desc[UR4][R6.64], R3 ;  /* 0x0000000306007986 */ /* 0x000fe2000c101904 */
[----:B------:R-:W-:Y:S05]  /*01a0*/  EXIT ;  /* 0x000000000000794d */ /* 0x000fea0003800000 */
.L_x_25:
        /* <DEDUP_REMOVED lines=13> */
.L_x_60:


//--------------------- .text.vector_scale_shift  --------------------------
	.section	.text.vector_scale_shift,"ax",@progbits
	.align	128
        .global         vector_scale_shift
        .type           vector_scale_shift,@function
        .size           vector_scale_shift,(.L_x_61 - vector_scale_shift)
        .other          vector_scale_shift,@"STO_CUDA_ENTRY STV_DEFAULT"
vector_scale_shift:
.text.vector_scale_shift:
        /* <DEDUP_REMOVED lines=12> */
[----:B0-----:R-:W-:-:S07]  /*00c0*/  IMAD R5, R0, R5, R4 ;  /* 0x0000000500057224 */ /* 0x001fce00078e0204 */
[----:B------:R-:W0:Y:S01]  /*00d0*/  LDC.64 R8, c[0x0][0x398] ;  /* 0x0000e600ff087b82 */ /* 0x000e220000000a00 */
[----:B--2---:R-:W-:-:S07]  /*00e0*/  IMAD.WIDE R2, R5, 0x4, R2 ;  /* 0x0000000405027825 */ /* 0x004fce00078e0202 */
[----:B------:R-:W2:Y:S01]  /*00f0*/  LDC.64 R4, c[0x0][0x3a8] ;  /* 0x0000ea00ff047b82 */ /* 0x000ea20000000a00 */
[----:B-1----:R-:W0:Y:S01]  /*0100*/  LDG.E R2, desc[UR4][R2.64] ;  /* 0x0000000402027981 */ /* 0x002e22000c1e1900 */
[----:B---3--:R-:W-:-:S04]  /*0110*/  IMAD R7, R0, R7, R6 ;  /* 0x0000000700077224 */ /* 0x008fc800078e0206 */
[----:B--2---:R-:W-:-:S04]  /*0120*/  IMAD.WIDE R4, R7, 0x4, R4 ;  /* 0x0000000407047825 */ /* 0x004fc800078e0204 */
[----:B0-----:R-:W-:-:S05]  /*0130*/  FFMA R7, R2, R8, R9 ;  /* 0x0000000802077223 */ /* 0x001fca0000000009 */
[----:B------:R-:W-:Y:S01]  /*0140*/  STG.E desc[UR4][R4.64], R7 ;  /* 0x0000000704007986 */ /* 0x000fe2000c101904 */
[----:B------:R-:W-:Y:S05]  /*0150*/  EXIT ;  /* 0x000000000000794d */ /* 0x000fea0003800000 */
.L_x_26:
        /* <DEDUP_REMOVED lines=10> */
.L_x_61:


//--------------------- .text.vector_inv          --------------------------
	.section	.text.vector_inv,"ax",@progbits
	.align	128
        .global         vector_inv
        .type           vector_inv,@function
        .size           vector_inv,(.L_x_53 - vector_inv)
        .other          vector_inv,@"STO_CUDA_ENTRY STV_DEFAULT"
vector_inv:
.text.vector_inv:
        /* <DEDUP_REMOVED lines=10> */
[----:B------:R-:W2:Y:S01]  /*00a0*/  LDC.64 R4, c[0x0][0x388] ;  /* 0x0000e200ff047b82 */ /* 0x000ea20000000a00 */
[----:B0-----:R-:W-:-:S04]  /*00b0*/  IMAD R7, R3, R7, R6 ;  /* 0x0000000703077224 */ /* 0x001fc800078e0206 */
[----:B--2---:R-:W-:-:S05]  /*00c0*/  IMAD.WIDE R4, R7, 0x4, R4 ;  /* 0x0000000407047825 */ /* 0x004fca00078e0204 */
[----:B-1----:R-:W2:Y:S01]  /*00d0*/  LDG.E R0, desc[UR4][R4.64] ;  /* 0x0000000404007981 */ /* 0x002ea2000c1e1900 */
[----:B------:R-:W-:Y:S01]  /*00e0*/  BSSY.RECONVERGENT B0, `(.L_x_27) ;  /* 0x000000c000007945 */ /* 0x000fe20003800200 */
[----:B--2---:R-:W-:-:S05]  /*00f0*/  VIADD R2, R0, 0x1800000 ;  /* 0x0180000000027836 */ /* 0x004fca0000000000 */
[----:B------:R-:W-:-:S04]  /*0100*/  LOP3.LUT R2, R2, 0x7f800000, RZ, 0xc0, !PT ;  /* 0x7f80000002027812 */ /* 0x000fc800078ec0ff */
[----:B------:R-:W-:-:S13]  /*0110*/  ISETP.GT.U32.AND P0, PT, R2, 0x1ffffff, PT ;  /* 0x01ffffff0200780c */ /* 0x000fda0003f04070 */
[----:B------:R-:W-:Y:S05]  /*0120*/  @P0 BRA `(.L_x_28) ;  /* 0x00000000000c0947 */ /* 0x000fea0003800000 */
[----:B------:R-:W-:-:S07]  /*0130*/  MOV R4, 0x150 ;  /* 0x0000015000047802 */ /* 0x000fce0000000f00 */
[----:B------:R-:W-:Y:S05]  /*0140*/  CALL.REL.NOINC `($__internal_2_$__cuda_sm20_rcp_rn_f32_slowpath) ;  /* 0x0000000000307944 */ /* 0x000fea0003c00000 */
[----:B------:R-:W-:Y:S05]  /*0150*/  BRA `(.L_x_29) ;  /* 0x0000000000107947 */ /* 0x000fea0003800000 */
.L_x_28:
[----:B------:R-:W0:Y:S02]  /*0160*/  MUFU.RCP R7, R0 ;  /* 0x0000000000077308 */ /* 0x000e240000001000 */
[----:B0-----:R-:W-:-:S04]  /*0170*/  FFMA R2, R0, R7, -1 ;  /* 0xbf80000000027423 */ /* 0x001fc80000000007 */
[----:B------:R-:W-:-:S04]  /*0180*/  FADD.FTZ R2, -R2, -RZ ;  /* 0x800000ff02027221 */ /* 0x000fc80000010100 */
[----:B------:R-:W-:-:S07]  /*0190*/  FFMA R7, R7, R2, R7 ;  /* 0x0000000207077223 */ /* 0x000fce0000000007 */
.L_x_29:
[----:B------:R-:W-:Y:S05]  /*01a0*/  BSYNC.RECONVERGENT B0 ;  /* 0x0000000000007941 */ /* 0x000fea0003800200 */
.L_x_27:
[----:B------:R-:W0:Y:S08]  /*01b0*/  LDC.64 R8, c[0x0][0x3a0] ;  /* 0x0000e800ff087b82 */ /* 0x000e300000000a00 */
[----:B------:R-:W1:Y:S01]  /*01c0*/  LDC.64 R4, c[0x0][0x398] ;  /* 0x0000e600ff047b82 */ /* 0x000e620000000a00 */
[----:B0-----:R-:W-:-:S04]  /*01d0*/  IMAD R3, R3, R9, R8 ;  /* 0x0000000903037224 */ /* 0x001fc800078e0208 */
[----:B-1----:R-:W-:-:S05]  /*01e0*/  IMAD.WIDE R2, R3, 0x4, R4 ;  /* 0x0000000403027825 */ /* 0x002fca00078e0204 */
[----:B------:R-:W-:Y:S01]  /*01f0*/  STG.E desc[UR4][R2.64], R7 ;  /* 0x0000000702007986 */ /* 0x000fe2000c101904 */
[----:B------:R-:W-:Y:S05]  /*0200*/  EXIT ;  /* 0x000000000000794d */ /* 0x000fea0003800000 */
        .weak           $__internal_2_$__cuda_sm20_rcp_rn_f32_slowpath
        .type           $__internal_2_$__cuda_sm20_rcp_rn_f32_slowpath,@function
        .size           $__internal_2_$__cuda_sm20_rcp_rn_f32_slowpath,(.L_x_53 - $__internal_2_$__cuda_sm20_rcp_rn_f32_slowpath)
$__internal_2_$__cuda_sm20_rcp_rn_f32_slowpath:
[----:B------:R-:W-:Y:S01]  /*0210*/  IMAD.SHL.U32 R2, R0, 0x2, RZ ;  /* 0x0000000200027824 */ /* 0x000fe200078e00ff */
[----:B------:R-:W-:Y:S04]  /*0220*/  BSSY.RECONVERGENT B1, `(.L_x_30) ;  /* 0x0000030000017945 */ /* 0x000fe80003800200 */
[----:B------:R-:W-:-:S04]  /*0230*/  SHF.R.U32.HI R2, RZ, 0x18, R2 ;  /* 0x00000018ff027819 */ /* 0x000fc80000011602 */
[----:B------:R-:W-:-:S13]  /*0240*/  ISETP.NE.U32.AND P0, PT, R2, RZ, PT ;  /* 0x000000ff0200720c */ /* 0x000fda0003f05070 */
[----:B------:R-:W-:Y:S05]  /*0250*/  @P0 BRA `(.L_x_31) ;  /* 0x0000000000280947 */ /* 0x000fea0003800000 */
[----:B------:R-:W-:-:S05]  /*0260*/  IMAD.SHL.U32 R2, R0, 0x2, RZ ;  /* 0x0000000200027824 */ /* 0x000fca00078e00ff */
        /* <DEDUP_REMOVED lines=9> */
.L_x_31:
[----:B------:R-:W-:-:S05]  /*0300*/  VIADD R5, R2, 0xffffff03 ;  /* 0xffffff0302057836 */ /* 0x000fca0000000000 */
[----:B------:R-:W-:-:S13]  /*0310*/  ISETP.GT.U32.AND P0, PT, R5, 0x1, PT ;  /* 0x000000010500780c */ /* 0x000fda0003f04070 */
[----:B------:R-:W-:Y:S05]  /*0320*/  @P0 BRA `(.L_x_33) ;  /* 0x0000000000780947 */ /* 0x000fea0003800000 */
[----:B------:R-:W-:Y:S01]  /*0330*/  LOP3.LUT R6, R0, 0x7fffff, RZ, 0xc0, !PT ;  /* 0x007fffff00067812 */ /* 0x000fe200078ec0ff */
[----:B------:R-:W-:-:S03]  /*0340*/  HFMA2 R10, -RZ, RZ, 0, 1.78813934326171875e-07 ;  /* 0x00000003ff0a7431 */ /* 0x000fc600000001ff */
[----:B------:R-:W-:-:S04]  /*0350*/  LOP3.LUT R6, R6, 0x3f800000, RZ, 0xfc, !PT ;  /* 0x3f80000006067812 */ /* 0x000fc800078efcff */
[----:B------:R-:W0:Y:S01]  /*0360*/  MUFU.RCP R7, R6 ;  /* 0x0000000600077308 */ /* 0x000e220000001000 */
[----:B------:R-:W-:Y:S01]  /*0370*/  SHF.L.U32 R11, R10, R5, RZ ;  /* 0x000000050a0b7219 */ /* 0x000fe200000006ff */
        /* <DEDUP_REMOVED lines=16> */
[----:B------:R-:W-:-:S05]  /*0480*/  SEL R5, RZ, 0x1, !P0 ;  /* 0x00000001ff057807 */ /* 0x000fca0004000000 */
[----:B------:R-:W-:-:S05]  /*0490*/  IMAD.MOV R5, RZ, RZ, -R5 ;  /* 0x000000ffff057224 */ /* 0x000fca00078e0a05 */
[----:B------:R-:W-:Y:S02]  /*04a0*/  ISETP.GE.AND P0, PT, R5, RZ, PT ;  /* 0x000000ff0500720c */ /* 0x000fe40003f06270 */
[----:B------:R-:W-:-:S04]  /*04b0*/  IADD3 R5, PT, PT, R2, -0xfc, RZ ;  /* 0xffffff0402057810 */ /* 0x000fc80007ffe0ff */
[----:B------:R-:W-:-:S07]  /*04c0*/  SHF.R.U32.HI R5, RZ, R5, R8 ;  /* 0x00000005ff057219 */ /* 0x000fce0000011608 */
[----:B------:R-:W-:-:S04]  /*04d0*/  @!P0 VIADD R5, R5, 0x1 ;  /* 0x0000000105058836 */ /* 0x000fc80000000000 */
[----:B------:R-:W-:-:S05]  /*04e0*/  @!P1 IMAD.SHL.U32 R5, R5, 0x2, RZ ;  /* 0x0000000205059824 */ /* 0x000fca00078e00ff */
[----:B------:R-:W-:Y:S01]  /*04f0*/  LOP3.LUT R5, R5, 0x80000000, R0, 0xf8, !PT ;  /* 0x8000000005057812 */ /* 0x000fe200078ef800 */
[----:B------:R-:W-:Y:S06]  /*0500*/  BRA `(.L_x_32) ;  /* 0x0000000000047947 */ /* 0x000fec0003800000 */
.L_x_33:
[----:B------:R0:W1:Y:S02]  /*0510*/  MUFU.RCP R5, R0 ;  /* 0x0000000000057308 */ /* 0x0000640000001000 */
.L_x_32:
[----:B------:R-:W-:Y:S05]  /*0520*/  BSYNC.RECONVERGENT B1 ;  /* 0x0000000000017941 */ /* 0x000fea0003800200 */
.L_x_30:
[----:B-1----:R-:W-:Y:S01]  /*0530*/  MOV R7, R5 ;  /* 0x0000000500077202 */ /* 0x002fe20000000f00 */
[----:B------:R-:W-:-:S04]  /*0540*/  IMAD.MOV.U32 R5, RZ, RZ, 0x0 ;  /* 0x00000000ff057424 */ /* 0x000fc800078e00ff */
[----:B0-----:R-:W-:Y:S05]  /*0550*/  RET.REL.NODEC R4 `(vector_inv) ;  /* 0xfffffff804a87950 */ /* 0x001fea0003c3ffff */
.L_x_34:
        /* <DEDUP_REMOVED lines=10> */
.L_x_53:


//--------------------- .text.vector_div          --------------------------
	.section	.text.vector_div,"ax",@progbits
	.align	128
        .global         vector_div
        .type           vector_div,@function
        .size           vector_div,(.L_x_54 - vector_div)
        .other          vector_div,@"STO_CUDA_ENTRY STV_DEFAULT"
vector_div:
.text.vector_div:
        /* <DEDUP_REMOVED lines=14> */
[----:B--2---:R-:W-:-:S06]  /*00e0*/  IMAD.WIDE R6, R3, 0x4, R6 ;  /* 0x0000000403067825 */ /* 0x004fcc00078e0206 */
[----:B-1----:R-:W2:Y:S01]  /*00f0*/  LDG.E R7, desc[UR4][R6.64] ;  /* 0x0000000406077981 */ /* 0x002ea2000c1e1900 */
[----:B---3--:R-:W-:-:S04]  /*0100*/  IMAD R3, R2, R9, R8 ;  /* 0x0000000902037224 */ /* 0x008fc800078e0208 */
[----:B0-----:R-:W-:-:S05]  /*0110*/  IMAD.WIDE R4, R3, 0x4, R4 ;  /* 0x0000000403047825 */ /* 0x001fca00078e0204 */
[----:B------:R-:W3:Y:S01]  /*0120*/  LDG.E R0, desc[UR4][R4.64] ;  /* 0x0000000404007981 */ /* 0x000ee2000c1e1900 */
[----:B------:R-:W-:Y:S01]  /*0130*/  BSSY.RECONVERGENT B0, `(.L_x_35) ;  /* 0x000000c000007945 */ /* 0x000fe20003800200 */
[----:B--2---:R-:W0:Y:S08]  /*0140*/  MUFU.RCP R8, R7 ;  /* 0x0000000700087308 */ /* 0x004e300000001000 */
[----:B---3--:R-:W1:Y:S01]  /*0150*/  FCHK P0, R0, R7 ;  /* 0x0000000700007302 */ /* 0x008e620000000000 */
[----:B0-----:R-:W-:-:S04]  /*0160*/  FFMA R3, -R7, R8, 1 ;  /* 0x3f80000007037423 */ /* 0x001fc80000000108 */
[----:B------:R-:W-:-:S04]  /*0170*/  FFMA R3, R8, R3, R8 ;  /* 0x0000000308037223 */ /* 0x000fc80000000008 */
[----:B------:R-:W-:-:S04]  /*0180*/  FFMA R8, R0, R3, RZ ;  /* 0x0000000300087223 */ /* 0x000fc800000000ff */
[----:B------:R-:W-:-:S04]  /*0190*/  FFMA R9, -R7, R8, R0 ;  /* 0x0000000807097223 */ /* 0x000fc80000000100 */
[----:B------:R-:W-:Y:S01]  /*01a0*/  FFMA R9, R3, R9, R8 ;  /* 0x0000000903097223 */ /* 0x000fe20000000008 */
[----:B-1----:R-:W-:Y:S06]  /*01b0*/  @!P0 BRA `(.L_x_36) ;  /* 0x00000000000c8947 */ /* 0x002fec0003800000 */
[----:B------:R-:W-:-:S07]  /*01c0*/  MOV R4, 0x1e0 ;  /* 0x000001e000047802 */ /* 0x000fce0000000f00 */
[----:B------:R-:W-:Y:S05]  /*01d0*/  CALL.REL.NOINC `($__internal_3_$__cuda_sm3x_div_rn_noftz_f32_slowpath) ;  /* 0x0000000000207944 */ /* 0x000fea0003c00000 */
[----:B------:R-:W-:-:S07]  /*01e0*/  IMAD.MOV.U32 R9, RZ, RZ, R0 ;  /* 0x000000ffff097224 */ /* 0x000fce00078e0000 */
.L_x_36:
[----:B------:R-:W-:Y:S05]  /*01f0*/  BSYNC.RECONVERGENT B0 ;  /* 0x0000000000007941 */ /* 0x000fea0003800200 */
.L_x_35:
[----:B------:R-:W0:Y:S08]  /*0200*/  LDC.64 R6, c[0x0][0x3b0] ;  /* 0x0000ec00ff067b82 */ /* 0x000e300000000a00 */
[----:B------:R-:W1:Y:S01]  /*0210*/  LDC.64 R4, c[0x0][0x3a8] ;  /* 0x0000ea00ff047b82 */ /* 0x000e620000000a00 */
[----:B0-----:R-:W-:-:S04]  /*0220*/  IMAD R3, R2, R7, R6 ;  /* 0x0000000702037224 */ /* 0x001fc800078e0206 */
[----:B-1----:R-:W-:-:S05]  /*0230*/  IMAD.WIDE R2, R3, 0x4, R4 ;  /* 0x0000000403027825 */ /* 0x002fca00078e0204 */
[----:B------:R-:W-:Y:S01]  /*0240*/  STG.E desc[UR4][R2.64], R9 ;  /* 0x0000000902007986 */ /* 0x000fe2000c101904 */
[----:B------:R-:W-:Y:S05]  /*0250*/  EXIT ;  /* 0x000000000000794d */ /* 0x000fea0003800000 */
        .weak           $__internal_3_$__cuda_sm3x_div_rn_noftz_f32_slowpath
        .type           $__internal_3_$__cuda_sm3x_div_rn_noftz_f32_slowpath,@function
        .size           $__internal_3_$__cuda_sm3x_div_rn_noftz_f32_slowpath,(.L_x_54 - $__internal_3_$__cuda_sm3x_div_rn_noftz_f32_slowpath)
$__internal_3_$__cuda_sm3x_div_rn_noftz_f32_slowpath:
        /* <DEDUP_REMOVED lines=36> */
.L_x_38:
[----:B------:R-:W-:Y:S01]  /*04a0*/  LEA R0, R6, 0xc0800000, 0x17 ;  /* 0xc080000006007811 */ /* 0x000fe200078eb8ff */
[----:B------:R-:W-:Y:S01]  /*04b0*/  VIADD R5, R5, 0xffffff81 ;  /* 0xffffff8105057836 */ /* 0x000fe20000000000 */
[----:B------:R-:W-:Y:S03]  /*04c0*/  BSSY.RECONVERGENT B2, `(.L_x_43) ;  /* 0x0000035000027945 */ /* 0x000fe60003800200 */
[----:B------:R-:W-:Y:S01]  /*04d0*/  IMAD.IADD R7, R7, 0x1, -R0 ;  /* 0x0000000107077824 */ /* 0x000fe200078e0a00 */
[C---:B------:R-:W-:Y:S01]  /*04e0*/  IADD3 R6, PT, PT, R5.reuse, 0x7f, -R6 ;  /* 0x0000007f05067810 */ /* 0x040fe20007ffe806 */
[----:B------:R-:W-:Y:S02]  /*04f0*/  IMAD R0, R5, -0x800000, R8 ;  /* 0xff80000005007824 */ /* 0x000fe400078e0208 */
[----:B------:R-:W0:Y:S01]  /*0500*/  MUFU.RCP R3, R7 ;  /* 0x0000000700037308 */ /* 0x000e220000001000 */
[----:B------:R-:W-:Y:S01]  /*0510*/  FADD.FTZ R11, -R7, -RZ ;  /* 0x800000ff070b7221 */ /* 0x000fe20000010100 */
[----:B------:R-:W-:-:S03]  /*0520*/  IMAD.IADD R6, R6, 0x1, R9 ;  /* 0x0000000106067824 */ /* 0x000fc600078e0209 */
        /* <DEDUP_REMOVED lines=20> */
[CCC-:B------:R-:W-:Y:S01]  /*0670*/  FFMA.RZ R3, R10.reuse, R8.reuse, R13.reuse ;  /* 0x000000080a037223 */ /* 0x1c0fe2000000c00d */
[CCC-:B------:R-:W-:Y:S01]  /*0680*/  FFMA.RM R6, R10.reuse, R8.reuse, R13.reuse ;  /* 0x000000080a067223 */ /* 0x1c0fe2000000400d */
[C---:B------:R-:W-:Y:S02]  /*0690*/  ISETP.NE.AND P2, PT, R7.reuse, RZ, PT ;  /* 0x000000ff0700720c */ /* 0x040fe40003f45270 */
[----:B------:R-:W-:Y:S02]  /*06a0*/  ISETP.NE.AND P1, PT, R7, RZ, PT ;  /* 0x000000ff0700720c */ /* 0x000fe40003f25270 */
[----:B------:R-:W-:Y:S01]  /*06b0*/  LOP3.LUT R5, R3, 0x7fffff, RZ, 0xc0, !PT ;  /* 0x007fffff03057812 */ /* 0x000fe200078ec0ff */
[----:B------:R-:W-:Y:S01]  /*06c0*/  FFMA.RP R3, R10, R8, R13 ;  /* 0x000000080a037223 */ /* 0x000fe2000000800d */
[----:B------:R-:W-:Y:S02]  /*06d0*/  VIADD R8, R7, 0x20 ;  /* 0x0000002007087836 */ /* 0x000fe40000000000 */
[----:B------:R-:W-:Y:S01]  /*06e0*/  LOP3.LUT R5, R5, 0x800000, RZ, 0xfc, !PT ;  /* 0x0080000005057812 */ /* 0x000fe200078efcff */
[----:B------:R-:W-:Y:S01]  /*06f0*/  IMAD.MOV R7, RZ, RZ, -R7 ;  /* 0x000000ffff077224 */ /* 0x000fe200078e0a07 */
[----:B------:R-:W-:-:S02]  /*0700*/  FSETP.NEU.FTZ.AND P0, PT, R3, R6, PT ;  /* 0x000000060300720b */ /* 0x000fc40003f1d000 */
[----:B------:R-:W-:Y:S02]  /*0710*/  SHF.L.U32 R8, R5, R8, RZ ;  /* 0x0000000805087219 */ /* 0x000fe400000006ff */
[----:B------:R-:W-:Y:S02]  /*0720*/  SEL R6, R7, RZ, P2 ;  /* 0x000000ff07067207 */ /* 0x000fe40001000000 */
[----:B------:R-:W-:Y:S02]  /*0730*/  ISETP.NE.AND P1, PT, R8, RZ, P1 ;  /* 0x000000ff0800720c */ /* 0x000fe40000f25270 */
[----:B------:R-:W-:Y:S02]  /*0740*/  SHF.R.U32.HI R6, RZ, R6, R5 ;  /* 0x00000006ff067219 */ /* 0x000fe40000011605 */
[----:B------:R-:W-:Y:S02]  /*0750*/  PLOP3.LUT P0, PT, P0, P1, PT, 0xf8, 0x8f ;  /* 0x00000000008f781c */ /* 0x000fe40000703f70 */
[----:B------:R-:W-:-:S02]  /*0760*/  SHF.R.U32.HI R8, RZ, 0x1, R6 ;  /* 0x00000001ff087819 */ /* 0x000fc40000011606 */
[----:B------:R-:W-:-:S04]  /*0770*/  SEL R3, RZ, 0x1, !P0 ;  /* 0x00000001ff037807 */ /* 0x000fc80004000000 */
[----:B------:R-:W-:-:S04]  /*0780*/  LOP3.LUT R3, R3, 0x1, R8, 0xf8, !PT ;  /* 0x0000000103037812 */ /* 0x000fc800078ef808 */
[----:B------:R-:W-:-:S05]  /*0790*/  LOP3.LUT R3, R3, R6, RZ, 0xc0, !PT ;  /* 0x0000000603037212 */ /* 0x000fca00078ec0ff */
[----:B------:R-:W-:-:S05]  /*07a0*/  IMAD.IADD R3, R8, 0x1, R3 ;  /* 0x0000000108037824 */ /* 0x000fca00078e0203 */
[----:B------:R-:W-:Y:S01]  /*07b0*/  LOP3.LUT R0, R3, R0, RZ, 0xfc, !PT ;  /* 0x0000000003007212 */ /* 0x000fe200078efcff */
[----:B------:R-:W-:Y:S06]  /*07c0*/  BRA `(.L_x_46) ;  /* 0x0000000000107947 */ /* 0x000fec0003800000 */
.L_x_45:
[----:B------:R-:W-:-:S04]  /*07d0*/  LOP3.LUT R0, R0, 0x80000000, RZ, 0xc0, !PT ;  /* 0x8000000000007812 */ /* 0x000fc800078ec0ff */
[----:B------:R-:W-:Y:S01]  /*07e0*/  LOP3.LUT R0, R0, 0x7f800000, RZ, 0xfc, !PT ;  /* 0x7f80000000007812 */ /* 0x000fe200078efcff */
[----:B------:R-:W-:Y:S06]  /*07f0*/  BRA `(.L_x_46) ;  /* 0x0000000000047947 */ /* 0x000fec0003800000 */
.L_x_44:
[----:B------:R-:W-:-:S07]  /*0800*/  IMAD R0, R6, 0x800000, R0 ;  /* 0x0080000006007824 */ /* 0x000fce00078e0200 */
.L_x_46:
[----:B------:R-:W-:Y:S05]  /*0810*/  BSYNC.RECONVERGENT B2 ;  /* 0x0000000000027941 */ /* 0x000fea0003800200 */
.L_x_43:
[----:B------:R-:W-:Y:S05]  /*0820*/  BRA `(.L_x_47) ;  /* 0x0000000000207947 */ /* 0x000fea0003800000 */
.L_x_42:
[----:B------:R-:W-:-:S04]  /*0830*/  LOP3.LUT R0, R7, 0x80000000, R8, 0x48, !PT ;  /* 0x8000000007007812 */ /* 0x000fc800078e4808 */
[----:B------:R-:W-:Y:S01]  /*0840*/  LOP3.LUT R0, R0, 0x7f800000, RZ, 0xfc, !PT ;  /* 0x7f80000000007812 */ /* 0x000fe200078efcff */
[----:B------:R-:W-:Y:S06]  /*0850*/  BRA `(.L_x_47) ;  /* 0x0000000000147947 */ /* 0x000fec0003800000 */
.L_x_41:
[----:B------:R-:W-:Y:S01]  /*0860*/  LOP3.LUT R0, R7, 0x80000000, R8, 0x48, !PT ;  /* 0x8000000007007812 */ /* 0x000fe200078e4808 */
[----:B------:R-:W-:Y:S06]  /*0870*/  BRA `(.L_x_47) ;  /* 0x00000000000c7947 */ /* 0x000fec0003800000 */
.L_x_40:
[----:B------:R-:W0:Y:S01]  /*0880*/  MUFU.RSQ R0, -QNAN ;  /* 0xffc0000000007908 */ /* 0x000e220000001400 */
[----:B------:R-:W-:Y:S05]  /*0890*/  BRA `(.L_x_47) ;  /* 0x0000000000047947 */ /* 0x000fea0003800000 */
.L_x_39:
[----:B------:R-:W-:-:S07]  /*08a0*/  FADD.FTZ R0, R0, R3 ;  /* 0x0000000300007221 */ /* 0x000fce0000010000 */
.L_x_47:
[----:B------:R-:W-:Y:S05]  /*08b0*/  BSYNC.RECONVERGENT B1 ;  /* 0x0000000000017941 */ /* 0x000fea0003800200 */
.L_x_37:
[----:B------:R-:W-:-:S04]  /*08c0*/  IMAD.MOV.U32 R5, RZ, RZ, 0x0 ;  /* 0x00000000ff057424 */ /* 0x000fc800078e00ff */
[----:B0-----:R-:W-:Y:S05]  /*08d0*/  RET.REL.NODEC R4 `(vector_div) ;  /* 0xfffffff404c87950 */ /* 0x001fea0003c3ffff */
.L_x_48:
        /* <DEDUP_REMOVED lines=10> */
.L_x_54:


//--------------------- .text.vector_mul          --------------------------
	.section	.text.vector_mul,"ax",@progbits
	.align	128
        .global         vector_mul
        .type           vector_mul,@function
        .size           vector_mul,(.L_x_64 - vector_mul)
        .other          vector_mul,@"STO_CUDA_ENTRY STV_DEFAULT"
vector_mul:
.text.vector_mul:
        /* <DEDUP_REMOVED lines=11> */
[----:B------:R-:W3:Y:S08]  /*00b0*/  LDC.64 R2, c[0x0][0x388] ;  /* 0x0000e200ff027b82 */ /* 0x000ef00000000a00 */
[----:B------:R-:W4:Y:S01]  /*00c0*/  LDC.64 R4, c[0x0][0x398] ;  /* 0x0000e600ff047b82 */ /* 0x000f220000000a00 */
[----:B0-----:R-:W-:-:S02]  /*00d0*/  IMAD R7, R0, R7, R6 ;  /* 0x0000000700077224 */ /* 0x001fc400078e0206 */
[----:B--2---:R-:W-:Y:S02]  /*00e0*/  IMAD R9, R0, R9, R8 ;  /* 0x0000000900097224 */ /* 0x004fe400078e0208 */
[----:B---3--:R-:W-:-:S03]  /*00f0*/  IMAD.WIDE R2, R7, 0x4, R2 ;  /* 0x0000000407027825 */ /* 0x008fc600078e0202 */
[----:B------:R-:W0:Y:S03]  /*0100*/  LDC.64 R6, c[0x0][0x3a8] ;  /* 0x0000ea00ff067b82 */ /* 0x000e260000000a00 */
[----:B-1----:R-:W2:Y:S01]  /*0110*/  LDG.E R2, desc[UR4][R2.64] ;  /* 0x0000000402027981 */ /* 0x002ea2000c1e1900 */
[----:B----4-:R-:W-:-:S04]  /*0120*/  IMAD.WIDE R4, R9, 0x4, R4 ;  /* 0x0000000409047825 */ /* 0x010fc800078e0204 */
[----:B------:R-:W1:Y:S02]  /*0130*/  LDC.64 R8, c[0x0][0x3b0] ;  /* 0x0000ec00ff087b82 */ /* 0x000e640000000a00 */
[----:B------:R-:W2:Y:S01]  /*0140*/  LDG.E R5, desc[UR4][R4.64] ;  /* 0x0000000404057981 */ /* 0x000ea2000c1e1900 */
[----:B-1----:R-:W-:-:S04]  /*0150*/  IMAD R9, R0, R9, R8 ;  /* 0x0000000900097224 */ /* 0x002fc800078e0208 */
[----:B0-----:R-:W-:-:S04]  /*0160*/  IMAD.WIDE R6, R9, 0x4, R6 ;  /* 0x0000000409067825 */ /* 0x001fc800078e0206 */
[----:B--2---:R-:W-:-:S05]  /*0170*/  FMUL R9, R2, R5 ;  /* 0x0000000502097220 */ /* 0x004fca0000400000 */
[----:B------:R-:W-:Y:S01]  /*0180*/  STG.E desc[UR4][R6.64], R9 ;  /* 0x0000000906007986 */ /* 0x000fe2000c101904 */
[----:B------:R-:W-:Y:S05]  /*0190*/  EXIT ;  /* 0x000000000000794d */ /* 0x000fea0003800000 */
.L_x_49:
        /* <DEDUP_REMOVED lines=14> */
.L_x_64:


//--------------------- .text.vector_sqr          --------------------------
	.section	.text.vector_sqr,"ax",@progbits
	.align	128
        .global         vector_sqr
        .type           vector_sqr,@function
        .size           vector_sqr,(.L_x_65 - vector_sqr)
        .other          vector_sqr,@"STO_CUDA_ENTRY STV_DEFAULT"
vector_sqr:
.text.vector_sqr:
        /* <DEDUP_REMOVED lines=13> */
[----:B--2---:R-:W-:-:S03]  /*00d0*/  IMAD.WIDE R2, R5, 0x4, R2 ;  /* 0x0000000405027825 */ /* 0x004fc600078e0202 */
[----:B------:R-:W0:Y:S03]  /*00e0*/  LDC.64 R4, c[0x0][0x398] ;  /* 0x0000e600ff047b82 */ /* 0x000e260000000a00 */
[----:B-1----:R-:W2:Y:S01]  /*00f0*/  LDG.E R2, desc[UR4][R2.64] ;  /* 0x0000000402027981 */ /* 0x002ea2000c1e1900 */
[----:B---3--:R-:W-:-:S04]  /*0100*/  IMAD R7, R0, R7, R6 ;  /* 0x0000000700077224 */ /* 0x008fc800078e0206 */
[----:B0-----:R-:W-:-:S04]  /*0110*/  IMAD.WIDE R4, R7, 0x4, R4 ;  /* 0x0000000407047825 */ /* 0x001fc800078e0204 */
[----:B--2---:R-:W-:-:S05]  /*0120*/  FMUL R7, R2, R2 ;  /* 0x0000000202077220 */ /* 0x004fca0000400000 */
[----:B------:R-:W-:Y:S01]  /*0130*/  STG.E desc[UR4][R4.64], R7 ;  /* 0x0000000704007986 */ /* 0x000fe2000c101904 */
[----:B------:R-:W-:Y:S05]  /*0140*/  EXIT ;  /* 0x000000000000794d */ /* 0x000fea0003800000 */
.L_x_50:
        /* <DEDUP_REMOVED lines=11> */
.L_x_65:


//--------------------- .nv.shared.reserved.0     --------------------------
	.section	.nv.shared.reserved.0,"aw",@nobits
	.weak		__nv_reservedSMEM_offset_0_alias
	.size		__nv_reservedSMEM_offset_0_alias, 0, 64
	.other		__nv_reservedSMEM_offset_0_alias,@"STO_CUDA_RESERVED_SHARED STV_DEFAULT"
__nv_reservedSMEM_offset_0_alias:
	.zero		0
	.zero		64


//--------------------- .nv.constant0.ge_scale_shift --------------------------
	.section	.nv.constant0.ge_scale_shift,"a",@progbits
	.sectionflags	@""
	.align	4
.nv.constant0.ge_scale_shift:
	.zero		952


//--------------------- .nv.constant0.ge_inv      --------------------------
	.section	.nv.constant0.ge_inv,"a",@progbits
	.sectionflags	@""
	.align	4
.nv.constant0.ge_inv:
	.zero		936


//--------------------- .nv.constant0.ge_div      --------------------------
	.section	.nv.constant0.ge_div,"a",@progbits
	.sectionflags	@""
	.align	4
.nv.constant0.ge_div:
	.zero		952


//--------------------- .nv.constant0.ge_mul      --------------------------
	.section	.nv.constant0.ge_mul,"a",@progbits
	.sectionflags	@""
	.align	4
.nv.constant0.ge_mul:
	.zero		952


//--------------------- .nv.constant0.ge_sqr      --------------------------
	.section	.nv.constant0.ge_sqr,"a",@progbits
	.sectionflags	@""
	.align	4
.nv.constant0.ge_sqr:
	.zero		936


//--------------------- .nv.constant0.vector_relu --------------------------
	.section	.nv.constant0.vector_relu,"a",@progbits
	.sectionflags	@""
	.align	4
.nv.constant0.vector_relu:
	.zero		952


//--------------------- .nv.constant0.vector_scale_shift --------------------------
	.section	.nv.constant0.vector_scale_shift,"a",@progbits
	.sectionflags	@""
	.align	4
.nv.constant0.vector_scale_shift:
	.zero		952


//--------------------- .nv.constant0.vector_inv  --------------------------
	.section	.nv.constant0.vector_inv,"a",@progbits
	.sectionflags	@""
	.align	4
.nv.constant0.vector_inv:
	.zero		936


//--------------------- .nv.constant0.vector_div  --------------------------
	.section	.nv.constant0.vector_div,"a",@progbits
	.sectionflags	@""
	.align	4
.nv.constant0.vector_div:
	.zero		952


//--------------------- .nv.constant0.vector_mul  --------------------------
	.section	.nv.constant0.vector_mul,"a",@progbits
	.sectionflags	@""
	.align	4
.nv.constant0.vector_mul:
	.zero		952


//--------------------- .nv.constant0.vector_sqr  --------------------------
	.section	.nv.constant0.vector_sqr,"a",@progbits
	.sectionflags	@""
	.align	4
.nv.constant0.vector_sqr:
	.zero		936


//--------------------- SYMBOLS --------------------------

	.type		.nv.reservedSmem.offset0,@object
	.size		.nv.reservedSmem.offset0,0x4
